//
// Generated by NVIDIA NVVM Compiler
//
// Compiler Build ID: CL-36424714
// Cuda compilation tools, release 13.0, V13.0.88
// Based on NVVM 20.0.0
//

.version 9.0
.target sm_100
.address_size 64

	// .globl	_Z18BTC_Conv2d_balancePKjS0_Piiiiiiiiiiiiii
// _ZZ22BTC_Conv2d_balance_binPKjS0_PiiiiiiiiiiiiiiE2Cs has been demoted
// _ZZ26BTC_Conv2d_balance_128_binPKjS0_PiiiiiiiiiiiiiiE2Cs has been demoted

.visible .entry _Z18BTC_Conv2d_balancePKjS0_Piiiiiiiiiiiiii(
	.param .u64 .ptr .align 1 _Z18BTC_Conv2d_balancePKjS0_Piiiiiiiiiiiiii_param_0,
	.param .u64 .ptr .align 1 _Z18BTC_Conv2d_balancePKjS0_Piiiiiiiiiiiiii_param_1,
	.param .u64 .ptr .align 1 _Z18BTC_Conv2d_balancePKjS0_Piiiiiiiiiiiiii_param_2,
	.param .u32 _Z18BTC_Conv2d_balancePKjS0_Piiiiiiiiiiiiii_param_3,
	.param .u32 _Z18BTC_Conv2d_balancePKjS0_Piiiiiiiiiiiiii_param_4,
	.param .u32 _Z18BTC_Conv2d_balancePKjS0_Piiiiiiiiiiiiii_param_5,
	.param .u32 _Z18BTC_Conv2d_balancePKjS0_Piiiiiiiiiiiiii_param_6,
	.param .u32 _Z18BTC_Conv2d_balancePKjS0_Piiiiiiiiiiiiii_param_7,
	.param .u32 _Z18BTC_Conv2d_balancePKjS0_Piiiiiiiiiiiiii_param_8,
	.param .u32 _Z18BTC_Conv2d_balancePKjS0_Piiiiiiiiiiiiii_param_9,
	.param .u32 _Z18BTC_Conv2d_balancePKjS0_Piiiiiiiiiiiiii_param_10,
	.param .u32 _Z18BTC_Conv2d_balancePKjS0_Piiiiiiiiiiiiii_param_11,
	.param .u32 _Z18BTC_Conv2d_balancePKjS0_Piiiiiiiiiiiiii_param_12,
	.param .u32 _Z18BTC_Conv2d_balancePKjS0_Piiiiiiiiiiiiii_param_13,
	.param .u32 _Z18BTC_Conv2d_balancePKjS0_Piiiiiiiiiiiiii_param_14,
	.param .u32 _Z18BTC_Conv2d_balancePKjS0_Piiiiiiiiiiiiii_param_15
)
{
	.reg .pred 	%p<67>;
	.reg .b32 	%r<198>;
	.reg .b64 	%rd<27>;

	ld.param.u64 	%rd6, [_Z18BTC_Conv2d_balancePKjS0_Piiiiiiiiiiiiii_param_0];
	ld.param.u64 	%rd7, [_Z18BTC_Conv2d_balancePKjS0_Piiiiiiiiiiiiii_param_1];
	ld.param.u64 	%rd5, [_Z18BTC_Conv2d_balancePKjS0_Piiiiiiiiiiiiii_param_2];
	ld.param.u32 	%r79, [_Z18BTC_Conv2d_balancePKjS0_Piiiiiiiiiiiiii_param_3];
	ld.param.u32 	%r80, [_Z18BTC_Conv2d_balancePKjS0_Piiiiiiiiiiiiii_param_4];
	ld.param.u32 	%r81, [_Z18BTC_Conv2d_balancePKjS0_Piiiiiiiiiiiiii_param_5];
	ld.param.u32 	%r82, [_Z18BTC_Conv2d_balancePKjS0_Piiiiiiiiiiiiii_param_6];
	ld.param.u32 	%r83, [_Z18BTC_Conv2d_balancePKjS0_Piiiiiiiiiiiiii_param_7];
	ld.param.u32 	%r84, [_Z18BTC_Conv2d_balancePKjS0_Piiiiiiiiiiiiii_param_8];
	ld.param.u32 	%r85, [_Z18BTC_Conv2d_balancePKjS0_Piiiiiiiiiiiiii_param_9];
	ld.param.u32 	%r88, [_Z18BTC_Conv2d_balancePKjS0_Piiiiiiiiiiiiii_param_10];
	ld.param.u32 	%r89, [_Z18BTC_Conv2d_balancePKjS0_Piiiiiiiiiiiiii_param_11];
	ld.param.u32 	%r86, [_Z18BTC_Conv2d_balancePKjS0_Piiiiiiiiiiiiii_param_12];
	ld.param.u32 	%r90, [_Z18BTC_Conv2d_balancePKjS0_Piiiiiiiiiiiiii_param_14];
	ld.param.u32 	%r91, [_Z18BTC_Conv2d_balancePKjS0_Piiiiiiiiiiiiii_param_15];
	cvta.to.global.u64 	%rd1, %rd7;
	cvta.to.global.u64 	%rd2, %rd6;
	mov.u32 	%r1, %ctaid.x;
	mov.u32 	%r2, %ctaid.y;
	mov.u32 	%r92, %ctaid.z;
	shr.s32 	%r3, %r79, 7;
	shr.s32 	%r93, %r80, 3;
	div.s32 	%r4, %r92, %r93;
	mul.lo.s32 	%r94, %r4, %r93;
	sub.s32 	%r5, %r92, %r94;
	mul.lo.s32 	%r95, %r89, %r1;
	sub.s32 	%r6, %r95, %r91;
	mul.lo.s32 	%r96, %r88, %r2;
	sub.s32 	%r7, %r96, %r90;
	setp.lt.s32 	%p3, %r84, 1;
	mov.b32 	%r195, 0;
	mov.u32 	%r196, %r195;
	mov.u32 	%r194, %r195;
	@%p3 bra 	$L__BB0_26;
	setp.lt.s32 	%p4, %r83, 1;
	@%p4 bra 	$L__BB0_26;
	setp.gt.s32 	%p5, %r3, 0;
	@%p5 bra 	$L__BB0_11;
	and.b32  	%r8, %r83, 3;
	and.b32  	%r9, %r83, 2147483644;
	mov.b32 	%r187, 0;
	mov.u32 	%r194, %r187;
$L__BB0_4:
	setp.lt.u32 	%p6, %r83, 4;
	add.s32 	%r101, %r187, %r7;
	setp.gt.s32 	%p7, %r101, -1;
	setp.lt.s32 	%p8, %r101, %r82;
	and.pred  	%p2, %p7, %p8;
	mov.b32 	%r192, 0;
	@%p6 bra 	$L__BB0_7;
	mov.b32 	%r189, 0;
$L__BB0_6:
	add.s32 	%r103, %r189, %r6;
	setp.gt.s32 	%p9, %r103, -1;
	setp.lt.s32 	%p10, %r103, %r81;
	and.pred  	%p11, %p9, %p10;
	and.pred  	%p13, %p2, %p11;
	not.pred 	%p14, %p13;
	selp.u32 	%r104, 1, 0, %p14;
	add.s32 	%r105, %r194, %r104;
	add.s32 	%r106, %r103, 1;
	setp.gt.s32 	%p15, %r106, -1;
	setp.lt.s32 	%p16, %r106, %r81;
	and.pred  	%p17, %p15, %p16;
	and.pred  	%p19, %p2, %p17;
	not.pred 	%p20, %p19;
	selp.u32 	%r107, 1, 0, %p20;
	add.s32 	%r108, %r105, %r107;
	add.s32 	%r109, %r103, 2;
	setp.gt.s32 	%p21, %r109, -1;
	setp.lt.s32 	%p22, %r109, %r81;
	and.pred  	%p23, %p21, %p22;
	and.pred  	%p25, %p2, %p23;
	not.pred 	%p26, %p25;
	selp.u32 	%r110, 1, 0, %p26;
	add.s32 	%r111, %r108, %r110;
	add.s32 	%r112, %r103, 3;
	setp.gt.s32 	%p27, %r112, -1;
	setp.lt.s32 	%p28, %r112, %r81;
	and.pred  	%p29, %p27, %p28;
	and.pred  	%p31, %p2, %p29;
	not.pred 	%p32, %p31;
	selp.u32 	%r113, 1, 0, %p32;
	add.s32 	%r194, %r111, %r113;
	add.s32 	%r189, %r189, 4;
	setp.ne.s32 	%p33, %r189, %r9;
	mov.u32 	%r192, %r9;
	@%p33 bra 	$L__BB0_6;
$L__BB0_7:
	setp.eq.s32 	%p34, %r8, 0;
	@%p34 bra 	$L__BB0_25;
	setp.eq.s32 	%p35, %r8, 1;
	add.s32 	%r68, %r192, %r6;
	setp.gt.s32 	%p36, %r68, -1;
	setp.lt.s32 	%p37, %r68, %r81;
	and.pred  	%p38, %p36, %p37;
	and.pred  	%p40, %p2, %p38;
	not.pred 	%p41, %p40;
	selp.u32 	%r114, 1, 0, %p41;
	add.s32 	%r194, %r194, %r114;
	@%p35 bra 	$L__BB0_25;
	setp.eq.s32 	%p42, %r8, 2;
	add.s32 	%r115, %r68, 1;
	setp.gt.s32 	%p43, %r115, -1;
	setp.lt.s32 	%p44, %r115, %r81;
	and.pred  	%p45, %p43, %p44;
	and.pred  	%p46, %p2, %p45;
	not.pred 	%p47, %p46;
	selp.u32 	%r116, 1, 0, %p47;
	add.s32 	%r194, %r194, %r116;
	@%p42 bra 	$L__BB0_25;
	add.s32 	%r117, %r68, 2;
	setp.gt.s32 	%p48, %r117, -1;
	setp.lt.s32 	%p49, %r117, %r81;
	and.pred  	%p50, %p48, %p49;
	and.pred  	%p51, %p2, %p50;
	not.pred 	%p52, %p51;
	selp.u32 	%r118, 1, 0, %p52;
	add.s32 	%r194, %r194, %r118;
	bra.uni 	$L__BB0_25;
$L__BB0_11:
	and.b32  	%r10, %r3, 3;
	and.b32  	%r11, %r3, 2147483644;
	neg.s32 	%r12, %r11;
	shl.b32 	%r13, %r80, 2;
	shl.b32 	%r14, %r85, 2;
	mul.lo.s32 	%r15, %r3, %r80;
	mul.lo.s32 	%r16, %r85, %r3;
	mov.b32 	%r179, 0;
	mov.u32 	%r180, %r179;
	mov.u32 	%r168, %r179;
	mov.u32 	%r194, %r179;
$L__BB0_12:
	add.s32 	%r122, %r168, %r7;
	setp.gt.s32 	%p54, %r122, -1;
	setp.lt.s32 	%p55, %r122, %r82;
	and.pred  	%p1, %p54, %p55;
	mul.lo.s32 	%r21, %r122, %r81;
	mul.lo.s32 	%r22, %r168, %r83;
	mov.b32 	%r172, 0;
$L__BB0_13:
	add.s32 	%r27, %r172, %r6;
	setp.gt.s32 	%p56, %r27, -1;
	setp.lt.s32 	%p57, %r27, %r81;
	and.pred  	%p58, %p56, %p57;
	and.pred  	%p59, %p1, %p58;
	@%p59 bra 	$L__BB0_18;
	add.s32 	%r194, %r194, 1;
$L__BB0_15:
	add.s32 	%r172, %r172, 1;
	setp.eq.s32 	%p65, %r172, %r83;
	@%p65 bra 	$L__BB0_16;
	bra.uni 	$L__BB0_13;
$L__BB0_16:
	add.s32 	%r168, %r168, 1;
	setp.eq.s32 	%p66, %r168, %r84;
	@%p66 bra 	$L__BB0_17;
	bra.uni 	$L__BB0_12;
$L__BB0_17:
	shl.b32 	%r196, %r180, 1;
	shl.b32 	%r195, %r179, 1;
	bra.uni 	$L__BB0_26;
$L__BB0_18:
	setp.lt.u32 	%p60, %r3, 4;
	add.s32 	%r43, %r27, %r21;
	add.s32 	%r44, %r172, %r22;
	mov.b32 	%r186, 0;
	@%p60 bra 	$L__BB0_21;
	shl.b32 	%r125, %r5, 5;
	mad.lo.s32 	%r126, %r13, %r44, %r125;
	mul.lo.s32 	%r175, %r3, %r126;
	shl.b32 	%r127, %r4, 5;
	mad.lo.s32 	%r128, %r14, %r43, %r127;
	mul.lo.s32 	%r174, %r3, %r128;
	mov.u32 	%r176, %r12;
$L__BB0_20:
	mul.wide.s32 	%rd8, %r174, 4;
	add.s64 	%rd9, %rd2, %rd8;
	wmma.load.a.sync.aligned.row.m8n8k128.global.b1 	{%r129}, [%rd9], %r79;
	mul.wide.s32 	%rd10, %r175, 4;
	add.s64 	%rd11, %rd1, %rd10;
	wmma.load.b.sync.aligned.col.m8n8k128.global.b1 	{%r130}, [%rd11], %r79;
	wmma.mma.xor.popc.sync.aligned.row.col.m8n8k128.s32.b1.b1.s32 {%r131, %r132}, {%r129}, {%r130}, {%r180, %r179};
	add.s64 	%rd12, %rd9, 16;
	wmma.load.a.sync.aligned.row.m8n8k128.global.b1 	{%r133}, [%rd12], %r79;
	add.s64 	%rd13, %rd11, 16;
	wmma.load.b.sync.aligned.col.m8n8k128.global.b1 	{%r134}, [%rd13], %r79;
	wmma.mma.xor.popc.sync.aligned.row.col.m8n8k128.s32.b1.b1.s32 {%r135, %r136}, {%r133}, {%r134}, {%r131, %r132};
	add.s64 	%rd14, %rd9, 32;
	wmma.load.a.sync.aligned.row.m8n8k128.global.b1 	{%r137}, [%rd14], %r79;
	add.s64 	%rd15, %rd11, 32;
	wmma.load.b.sync.aligned.col.m8n8k128.global.b1 	{%r138}, [%rd15], %r79;
	wmma.mma.xor.popc.sync.aligned.row.col.m8n8k128.s32.b1.b1.s32 {%r139, %r140}, {%r137}, {%r138}, {%r135, %r136};
	add.s64 	%rd16, %rd9, 48;
	wmma.load.a.sync.aligned.row.m8n8k128.global.b1 	{%r141}, [%rd16], %r79;
	add.s64 	%rd17, %rd11, 48;
	wmma.load.b.sync.aligned.col.m8n8k128.global.b1 	{%r142}, [%rd17], %r79;
	wmma.mma.xor.popc.sync.aligned.row.col.m8n8k128.s32.b1.b1.s32 {%r180, %r179}, {%r141}, {%r142}, {%r139, %r140};
	add.s32 	%r176, %r176, 4;
	add.s32 	%r175, %r175, 16;
	add.s32 	%r174, %r174, 16;
	setp.eq.s32 	%p61, %r176, 0;
	mov.u32 	%r186, %r11;
	@%p61 bra 	$L__BB0_21;
	bra.uni 	$L__BB0_20;
$L__BB0_21:
	setp.eq.s32 	%p62, %r10, 0;
	@%p62 bra 	$L__BB0_15;
	setp.eq.s32 	%p63, %r10, 1;
	mad.lo.s32 	%r143, %r16, %r43, %r186;
	shl.b32 	%r144, %r143, 2;
	shl.b32 	%r145, %r3, 5;
	mad.lo.s32 	%r146, %r145, %r4, %r144;
	mul.wide.s32 	%rd18, %r146, 4;
	add.s64 	%rd3, %rd2, %rd18;
	wmma.load.a.sync.aligned.row.m8n8k128.global.b1 	{%r147}, [%rd3], %r79;
	mad.lo.s32 	%r148, %r15, %r44, %r186;
	shl.b32 	%r149, %r148, 2;
	mad.lo.s32 	%r150, %r145, %r5, %r149;
	mul.wide.s32 	%rd19, %r150, 4;
	add.s64 	%rd4, %rd1, %rd19;
	wmma.load.b.sync.aligned.col.m8n8k128.global.b1 	{%r151}, [%rd4], %r79;
	wmma.mma.xor.popc.sync.aligned.row.col.m8n8k128.s32.b1.b1.s32 {%r180, %r179}, {%r147}, {%r151}, {%r180, %r179};
	@%p63 bra 	$L__BB0_15;
	setp.eq.s32 	%p64, %r10, 2;
	add.s64 	%rd20, %rd3, 16;
	wmma.load.a.sync.aligned.row.m8n8k128.global.b1 	{%r152}, [%rd20], %r79;
	add.s64 	%rd21, %rd4, 16;
	wmma.load.b.sync.aligned.col.m8n8k128.global.b1 	{%r153}, [%rd21], %r79;
	wmma.mma.xor.popc.sync.aligned.row.col.m8n8k128.s32.b1.b1.s32 {%r180, %r179}, {%r152}, {%r153}, {%r180, %r179};
	@%p64 bra 	$L__BB0_15;
	add.s64 	%rd22, %rd3, 32;
	wmma.load.a.sync.aligned.row.m8n8k128.global.b1 	{%r154}, [%rd22], %r79;
	add.s64 	%rd23, %rd4, 32;
	wmma.load.b.sync.aligned.col.m8n8k128.global.b1 	{%r155}, [%rd23], %r79;
	wmma.mma.xor.popc.sync.aligned.row.col.m8n8k128.s32.b1.b1.s32 {%r180, %r179}, {%r154}, {%r155}, {%r180, %r179};
	bra.uni 	$L__BB0_15;
$L__BB0_25:
	add.s32 	%r187, %r187, 1;
	setp.eq.s32 	%p53, %r187, %r84;
	mov.b32 	%r195, 0;
	mov.u32 	%r196, %r195;
	@%p53 bra 	$L__BB0_26;
	bra.uni 	$L__BB0_4;
$L__BB0_26:
	mul.lo.s32 	%r156, %r84, %r83;
	sub.s32 	%r157, %r156, %r194;
	mul.lo.s32 	%r158, %r157, %r79;
	sub.s32 	%r159, %r158, %r196;
	sub.s32 	%r160, %r158, %r195;
	cvta.to.global.u64 	%rd24, %rd5;
	mad.lo.s32 	%r161, %r86, %r2, %r1;
	shl.b32 	%r162, %r4, 3;
	shl.b32 	%r163, %r5, 3;
	mad.lo.s32 	%r164, %r161, %r85, %r162;
	mad.lo.s32 	%r165, %r164, %r80, %r163;
	mul.wide.s32 	%rd25, %r165, 4;
	add.s64 	%rd26, %rd24, %rd25;
	wmma.store.d.sync.aligned.row.m8n8k128.global.s32 	[%rd26], {%r159, %r160}, %r80;
	ret;

}
	// .globl	_Z22BTC_Conv2d_balance_binPKjS0_Piiiiiiiiiiiiii
.visible .entry _Z22BTC_Conv2d_balance_binPKjS0_Piiiiiiiiiiiiii(
	.param .u64 .ptr .align 1 _Z22BTC_Conv2d_balance_binPKjS0_Piiiiiiiiiiiiii_param_0,
	.param .u64 .ptr .align 1 _Z22BTC_Conv2d_balance_binPKjS0_Piiiiiiiiiiiiii_param_1,
	.param .u64 .ptr .align 1 _Z22BTC_Conv2d_balance_binPKjS0_Piiiiiiiiiiiiii_param_2,
	.param .u32 _Z22BTC_Conv2d_balance_binPKjS0_Piiiiiiiiiiiiii_param_3,
	.param .u32 _Z22BTC_Conv2d_balance_binPKjS0_Piiiiiiiiiiiiii_param_4,
	.param .u32 _Z22BTC_Conv2d_balance_binPKjS0_Piiiiiiiiiiiiii_param_5,
	.param .u32 _Z22BTC_Conv2d_balance_binPKjS0_Piiiiiiiiiiiiii_param_6,
	.param .u32 _Z22BTC_Conv2d_balance_binPKjS0_Piiiiiiiiiiiiii_param_7,
	.param .u32 _Z22BTC_Conv2d_balance_binPKjS0_Piiiiiiiiiiiiii_param_8,
	.param .u32 _Z22BTC_Conv2d_balance_binPKjS0_Piiiiiiiiiiiiii_param_9,
	.param .u32 _Z22BTC_Conv2d_balance_binPKjS0_Piiiiiiiiiiiiii_param_10,
	.param .u32 _Z22BTC_Conv2d_balance_binPKjS0_Piiiiiiiiiiiiii_param_11,
	.param .u32 _Z22BTC_Conv2d_balance_binPKjS0_Piiiiiiiiiiiiii_param_12,
	.param .u32 _Z22BTC_Conv2d_balance_binPKjS0_Piiiiiiiiiiiiii_param_13,
	.param .u32 _Z22BTC_Conv2d_balance_binPKjS0_Piiiiiiiiiiiiii_param_14,
	.param .u32 _Z22BTC_Conv2d_balance_binPKjS0_Piiiiiiiiiiiiii_param_15
)
{
	.local .align 4 .b8 	__local_depot1[8];
	.reg .b64 	%SP;
	.reg .b64 	%SPL;
	.reg .pred 	%p<72>;
	.reg .b16 	%rs<3>;
	.reg .b32 	%r<219>;
	.reg .b64 	%rd<39>;
	// demoted variable
	.shared .align 4 .b8 _ZZ22BTC_Conv2d_balance_binPKjS0_PiiiiiiiiiiiiiiE2Cs[256];
	mov.u64 	%SPL, __local_depot1;
	ld.param.u64 	%rd9, [_Z22BTC_Conv2d_balance_binPKjS0_Piiiiiiiiiiiiii_param_0];
	ld.param.u64 	%rd10, [_Z22BTC_Conv2d_balance_binPKjS0_Piiiiiiiiiiiiii_param_1];
	ld.param.u32 	%r78, [_Z22BTC_Conv2d_balance_binPKjS0_Piiiiiiiiiiiiii_param_3];
	ld.param.u32 	%r79, [_Z22BTC_Conv2d_balance_binPKjS0_Piiiiiiiiiiiiii_param_4];
	ld.param.u32 	%r80, [_Z22BTC_Conv2d_balance_binPKjS0_Piiiiiiiiiiiiii_param_5];
	ld.param.u32 	%r81, [_Z22BTC_Conv2d_balance_binPKjS0_Piiiiiiiiiiiiii_param_6];
	ld.param.u32 	%r82, [_Z22BTC_Conv2d_balance_binPKjS0_Piiiiiiiiiiiiii_param_7];
	ld.param.u32 	%r83, [_Z22BTC_Conv2d_balance_binPKjS0_Piiiiiiiiiiiiii_param_8];
	ld.param.u32 	%r84, [_Z22BTC_Conv2d_balance_binPKjS0_Piiiiiiiiiiiiii_param_9];
	ld.param.u32 	%r88, [_Z22BTC_Conv2d_balance_binPKjS0_Piiiiiiiiiiiiii_param_10];
	ld.param.u32 	%r89, [_Z22BTC_Conv2d_balance_binPKjS0_Piiiiiiiiiiiiii_param_11];
	ld.param.u32 	%r90, [_Z22BTC_Conv2d_balance_binPKjS0_Piiiiiiiiiiiiii_param_14];
	ld.param.u32 	%r91, [_Z22BTC_Conv2d_balance_binPKjS0_Piiiiiiiiiiiiii_param_15];
	cvta.to.global.u64 	%rd1, %rd10;
	cvta.to.global.u64 	%rd2, %rd9;
	add.u64 	%rd3, %SPL, 0;
	add.u64 	%rd4, %SPL, 4;
	// begin inline asm
	mov.u32 %r86, %laneid;
	// end inline asm
	mov.u32 	%r2, %ctaid.x;
	mov.u32 	%r3, %ctaid.y;
	mov.u32 	%r92, %ctaid.z;
	shr.s32 	%r4, %r78, 7;
	shr.s32 	%r93, %r79, 3;
	div.s32 	%r5, %r92, %r93;
	mul.lo.s32 	%r94, %r5, %r93;
	sub.s32 	%r6, %r92, %r94;
	mul.lo.s32 	%r95, %r89, %r2;
	sub.s32 	%r7, %r95, %r91;
	mul.lo.s32 	%r96, %r88, %r3;
	sub.s32 	%r8, %r96, %r90;
	setp.lt.s32 	%p3, %r83, 1;
	mov.b32 	%r200, 0;
	mov.u32 	%r201, %r200;
	mov.u32 	%r215, %r200;
	@%p3 bra 	$L__BB1_12;
	setp.lt.s32 	%p4, %r82, 1;
	@%p4 bra 	$L__BB1_12;
	setp.gt.s32 	%p5, %r4, 0;
	@%p5 bra 	$L__BB1_15;
	and.b32  	%r9, %r82, 3;
	and.b32  	%r10, %r82, 2147483644;
	mov.b32 	%r208, 0;
	mov.u32 	%r215, %r208;
$L__BB1_4:
	setp.lt.u32 	%p6, %r82, 4;
	add.s32 	%r101, %r208, %r8;
	setp.gt.s32 	%p7, %r101, -1;
	setp.lt.s32 	%p8, %r101, %r81;
	and.pred  	%p2, %p7, %p8;
	mov.b32 	%r213, 0;
	@%p6 bra 	$L__BB1_7;
	mov.b32 	%r210, 0;
$L__BB1_6:
	add.s32 	%r103, %r210, %r7;
	setp.gt.s32 	%p9, %r103, -1;
	setp.lt.s32 	%p10, %r103, %r80;
	and.pred  	%p11, %p9, %p10;
	and.pred  	%p13, %p2, %p11;
	not.pred 	%p14, %p13;
	selp.u32 	%r104, 1, 0, %p14;
	add.s32 	%r105, %r215, %r104;
	add.s32 	%r106, %r103, 1;
	setp.gt.s32 	%p15, %r106, -1;
	setp.lt.s32 	%p16, %r106, %r80;
	and.pred  	%p17, %p15, %p16;
	and.pred  	%p19, %p2, %p17;
	not.pred 	%p20, %p19;
	selp.u32 	%r107, 1, 0, %p20;
	add.s32 	%r108, %r105, %r107;
	add.s32 	%r109, %r103, 2;
	setp.gt.s32 	%p21, %r109, -1;
	setp.lt.s32 	%p22, %r109, %r80;
	and.pred  	%p23, %p21, %p22;
	and.pred  	%p25, %p2, %p23;
	not.pred 	%p26, %p25;
	selp.u32 	%r110, 1, 0, %p26;
	add.s32 	%r111, %r108, %r110;
	add.s32 	%r112, %r103, 3;
	setp.gt.s32 	%p27, %r112, -1;
	setp.lt.s32 	%p28, %r112, %r80;
	and.pred  	%p29, %p27, %p28;
	and.pred  	%p31, %p2, %p29;
	not.pred 	%p32, %p31;
	selp.u32 	%r113, 1, 0, %p32;
	add.s32 	%r215, %r111, %r113;
	add.s32 	%r210, %r210, 4;
	setp.ne.s32 	%p33, %r210, %r10;
	mov.u32 	%r213, %r10;
	@%p33 bra 	$L__BB1_6;
$L__BB1_7:
	setp.eq.s32 	%p34, %r9, 0;
	@%p34 bra 	$L__BB1_11;
	setp.eq.s32 	%p35, %r9, 1;
	add.s32 	%r69, %r213, %r7;
	setp.gt.s32 	%p36, %r69, -1;
	setp.lt.s32 	%p37, %r69, %r80;
	and.pred  	%p38, %p36, %p37;
	and.pred  	%p40, %p2, %p38;
	not.pred 	%p41, %p40;
	selp.u32 	%r114, 1, 0, %p41;
	add.s32 	%r215, %r215, %r114;
	@%p35 bra 	$L__BB1_11;
	setp.eq.s32 	%p42, %r9, 2;
	add.s32 	%r115, %r69, 1;
	setp.gt.s32 	%p43, %r115, -1;
	setp.lt.s32 	%p44, %r115, %r80;
	and.pred  	%p45, %p43, %p44;
	and.pred  	%p46, %p2, %p45;
	not.pred 	%p47, %p46;
	selp.u32 	%r116, 1, 0, %p47;
	add.s32 	%r215, %r215, %r116;
	@%p42 bra 	$L__BB1_11;
	add.s32 	%r117, %r69, 2;
	setp.gt.s32 	%p48, %r117, -1;
	setp.lt.s32 	%p49, %r117, %r80;
	and.pred  	%p50, %p48, %p49;
	and.pred  	%p51, %p2, %p50;
	not.pred 	%p52, %p51;
	selp.u32 	%r118, 1, 0, %p52;
	add.s32 	%r215, %r215, %r118;
$L__BB1_11:
	add.s32 	%r208, %r208, 1;
	setp.ne.s32 	%p53, %r208, %r83;
	mov.b32 	%r200, 0;
	mov.u32 	%r201, %r200;
	@%p53 bra 	$L__BB1_4;
$L__BB1_12:
	ld.param.u32 	%r186, [_Z22BTC_Conv2d_balance_binPKjS0_Piiiiiiiiiiiiii_param_12];
	ld.param.u64 	%rd38, [_Z22BTC_Conv2d_balance_binPKjS0_Piiiiiiiiiiiiii_param_2];
	mov.u32 	%r158, _ZZ22BTC_Conv2d_balance_binPKjS0_PiiiiiiiiiiiiiiE2Cs;
	mov.b32 	%r159, 8;
	wmma.store.d.sync.aligned.row.m8n8k128.shared.s32 	[%r158], {%r201, %r200}, %r159;
	mul.lo.s32 	%r160, %r82, %r78;
	mul.lo.s32 	%r161, %r160, %r83;
	mul.lo.s32 	%r162, %r215, %r78;
	sub.s32 	%r163, %r161, %r162;
	shl.b32 	%r164, %r86, 2;
	add.s32 	%r165, %r158, %r164;
	ld.shared.u32 	%r166, [%r165];
	shl.b32 	%r167, %r166, 1;
	setp.ge.s32 	%p67, %r163, %r167;
	mov.b32 	%r168, -1;
	vote.sync.ballot.b32 	%r169, %p67, %r168;
	st.local.u32 	[%rd3], %r169;
	ld.shared.u32 	%r170, [%r165+128];
	shl.b32 	%r171, %r170, 1;
	setp.ge.s32 	%p69, %r163, %r171;
	vote.sync.ballot.b32 	%r172, %p69, %r168;
	st.local.u32 	[%rd4], %r172;
	mad.lo.s32 	%r173, %r186, %r3, %r2;
	shr.s32 	%r174, %r79, 7;
	mul.lo.s32 	%r175, %r84, %r174;
	mul.lo.s32 	%r176, %r175, %r173;
	cvta.to.global.u64 	%rd29, %rd38;
	mul.wide.s32 	%rd30, %r176, 4;
	add.s64 	%rd7, %rd29, %rd30;
	setp.gt.u32 	%p71, %r86, 3;
	@%p71 bra 	$L__BB1_14;
	cvt.u64.u32 	%rd31, %r86;
	add.s64 	%rd32, %rd3, %rd31;
	ld.local.u8 	%rs1, [%rd32];
	shl.b32 	%r177, %r5, 3;
	add.s32 	%r178, %r177, %r86;
	shr.s32 	%r179, %r79, 31;
	shr.u32 	%r180, %r179, 29;
	add.s32 	%r181, %r79, %r180;
	shr.s32 	%r182, %r181, 3;
	mad.lo.s32 	%r183, %r178, %r182, %r6;
	cvt.u64.u32 	%rd33, %r183;
	add.s64 	%rd34, %rd7, %rd33;
	st.global.u8 	[%rd34], %rs1;
	add.s64 	%rd35, %rd4, %rd31;
	ld.local.u8 	%rs2, [%rd35];
	add.s32 	%r184, %r178, 4;
	mad.lo.s32 	%r185, %r184, %r182, %r6;
	cvt.u64.u32 	%rd36, %r185;
	add.s64 	%rd37, %rd7, %rd36;
	st.global.u8 	[%rd37], %rs2;
$L__BB1_14:
	ret;
$L__BB1_15:
	and.b32  	%r11, %r4, 3;
	and.b32  	%r12, %r4, 2147483644;
	shl.b32 	%r13, %r79, 2;
	shl.b32 	%r14, %r84, 2;
	mul.lo.s32 	%r15, %r4, %r79;
	mul.lo.s32 	%r16, %r84, %r4;
	mov.b32 	%r200, 0;
	mov.u32 	%r201, %r200;
	mov.u32 	%r189, %r200;
	mov.u32 	%r215, %r200;
$L__BB1_16:
	add.s32 	%r122, %r189, %r8;
	setp.gt.s32 	%p54, %r122, -1;
	setp.lt.s32 	%p55, %r122, %r81;
	and.pred  	%p1, %p54, %p55;
	mul.lo.s32 	%r21, %r122, %r80;
	mul.lo.s32 	%r22, %r189, %r82;
	mov.b32 	%r193, 0;
$L__BB1_17:
	add.s32 	%r27, %r193, %r7;
	setp.gt.s32 	%p56, %r27, -1;
	setp.lt.s32 	%p57, %r27, %r80;
	and.pred  	%p58, %p56, %p57;
	and.pred  	%p59, %p1, %p58;
	@%p59 bra 	$L__BB1_21;
	add.s32 	%r215, %r215, 1;
$L__BB1_19:
	add.s32 	%r193, %r193, 1;
	setp.eq.s32 	%p65, %r193, %r82;
	@%p65 bra 	$L__BB1_20;
	bra.uni 	$L__BB1_17;
$L__BB1_20:
	add.s32 	%r189, %r189, 1;
	setp.eq.s32 	%p66, %r189, %r83;
	@%p66 bra 	$L__BB1_12;
	bra.uni 	$L__BB1_16;
$L__BB1_21:
	setp.lt.u32 	%p60, %r4, 4;
	add.s32 	%r43, %r27, %r21;
	add.s32 	%r44, %r193, %r22;
	mov.b32 	%r207, 0;
	@%p60 bra 	$L__BB1_24;
	and.b32  	%r125, %r4, 2147483644;
	neg.s32 	%r197, %r125;
	shl.b32 	%r126, %r6, 5;
	mad.lo.s32 	%r127, %r13, %r44, %r126;
	mul.lo.s32 	%r196, %r4, %r127;
	shl.b32 	%r128, %r5, 5;
	mad.lo.s32 	%r129, %r14, %r43, %r128;
	mul.lo.s32 	%r195, %r4, %r129;
$L__BB1_23:
	mul.wide.s32 	%rd13, %r195, 4;
	add.s64 	%rd14, %rd2, %rd13;
	wmma.load.a.sync.aligned.row.m8n8k128.global.b1 	{%r130}, [%rd14], %r78;
	mul.wide.s32 	%rd15, %r196, 4;
	add.s64 	%rd16, %rd1, %rd15;
	wmma.load.b.sync.aligned.col.m8n8k128.global.b1 	{%r131}, [%rd16], %r78;
	wmma.mma.xor.popc.sync.aligned.row.col.m8n8k128.s32.b1.b1.s32 {%r132, %r133}, {%r130}, {%r131}, {%r201, %r200};
	add.s64 	%rd17, %rd14, 16;
	wmma.load.a.sync.aligned.row.m8n8k128.global.b1 	{%r134}, [%rd17], %r78;
	add.s64 	%rd18, %rd16, 16;
	wmma.load.b.sync.aligned.col.m8n8k128.global.b1 	{%r135}, [%rd18], %r78;
	wmma.mma.xor.popc.sync.aligned.row.col.m8n8k128.s32.b1.b1.s32 {%r136, %r137}, {%r134}, {%r135}, {%r132, %r133};
	add.s64 	%rd19, %rd14, 32;
	wmma.load.a.sync.aligned.row.m8n8k128.global.b1 	{%r138}, [%rd19], %r78;
	add.s64 	%rd20, %rd16, 32;
	wmma.load.b.sync.aligned.col.m8n8k128.global.b1 	{%r139}, [%rd20], %r78;
	wmma.mma.xor.popc.sync.aligned.row.col.m8n8k128.s32.b1.b1.s32 {%r140, %r141}, {%r138}, {%r139}, {%r136, %r137};
	add.s64 	%rd21, %rd14, 48;
	wmma.load.a.sync.aligned.row.m8n8k128.global.b1 	{%r142}, [%rd21], %r78;
	add.s64 	%rd22, %rd16, 48;
	wmma.load.b.sync.aligned.col.m8n8k128.global.b1 	{%r143}, [%rd22], %r78;
	wmma.mma.xor.popc.sync.aligned.row.col.m8n8k128.s32.b1.b1.s32 {%r201, %r200}, {%r142}, {%r143}, {%r140, %r141};
	add.s32 	%r197, %r197, 4;
	add.s32 	%r196, %r196, 16;
	add.s32 	%r195, %r195, 16;
	setp.eq.s32 	%p61, %r197, 0;
	mov.u32 	%r207, %r12;
	@%p61 bra 	$L__BB1_24;
	bra.uni 	$L__BB1_23;
$L__BB1_24:
	setp.eq.s32 	%p62, %r11, 0;
	@%p62 bra 	$L__BB1_19;
	setp.eq.s32 	%p63, %r11, 1;
	mad.lo.s32 	%r144, %r16, %r43, %r207;
	shl.b32 	%r145, %r144, 2;
	shl.b32 	%r146, %r4, 5;
	mad.lo.s32 	%r147, %r146, %r5, %r145;
	mul.wide.s32 	%rd23, %r147, 4;
	add.s64 	%rd5, %rd2, %rd23;
	wmma.load.a.sync.aligned.row.m8n8k128.global.b1 	{%r148}, [%rd5], %r78;
	mad.lo.s32 	%r150, %r15, %r44, %r207;
	shl.b32 	%r151, %r150, 2;
	mad.lo.s32 	%r152, %r146, %r6, %r151;
	mul.wide.s32 	%rd24, %r152, 4;
	add.s64 	%rd6, %rd1, %rd24;
	wmma.load.b.sync.aligned.col.m8n8k128.global.b1 	{%r153}, [%rd6], %r78;
	wmma.mma.xor.popc.sync.aligned.row.col.m8n8k128.s32.b1.b1.s32 {%r201, %r200}, {%r148}, {%r153}, {%r201, %r200};
	@%p63 bra 	$L__BB1_19;
	setp.eq.s32 	%p64, %r11, 2;
	add.s64 	%rd25, %rd5, 16;
	wmma.load.a.sync.aligned.row.m8n8k128.global.b1 	{%r154}, [%rd25], %r78;
	add.s64 	%rd26, %rd6, 16;
	wmma.load.b.sync.aligned.col.m8n8k128.global.b1 	{%r155}, [%rd26], %r78;
	wmma.mma.xor.popc.sync.aligned.row.col.m8n8k128.s32.b1.b1.s32 {%r201, %r200}, {%r154}, {%r155}, {%r201, %r200};
	@%p64 bra 	$L__BB1_19;
	add.s64 	%rd27, %rd5, 32;
	wmma.load.a.sync.aligned.row.m8n8k128.global.b1 	{%r156}, [%rd27], %r78;
	add.s64 	%rd28, %rd6, 32;
	wmma.load.b.sync.aligned.col.m8n8k128.global.b1 	{%r157}, [%rd28], %r78;
	wmma.mma.xor.popc.sync.aligned.row.col.m8n8k128.s32.b1.b1.s32 {%r201, %r200}, {%r156}, {%r157}, {%r201, %r200};
	bra.uni 	$L__BB1_19;

}
	// .globl	_Z16BTC_trans_outputPKiPiiiii
.visible .entry _Z16BTC_trans_outputPKiPiiiii(
	.param .u64 .ptr .align 1 _Z16BTC_trans_outputPKiPiiiii_param_0,
	.param .u64 .ptr .align 1 _Z16BTC_trans_outputPKiPiiiii_param_1,
	.param .u32 _Z16BTC_trans_outputPKiPiiiii_param_2,
	.param .u32 _Z16BTC_trans_outputPKiPiiiii_param_3,
	.param .u32 _Z16BTC_trans_outputPKiPiiiii_param_4,
	.param .u32 _Z16BTC_trans_outputPKiPiiiii_param_5
)
{
	.reg .pred 	%p<10>;
	.reg .b32 	%r<99>;
	.reg .b64 	%rd<21>;

	ld.param.u64 	%rd3, [_Z16BTC_trans_outputPKiPiiiii_param_0];
	ld.param.u64 	%rd4, [_Z16BTC_trans_outputPKiPiiiii_param_1];
	ld.param.u32 	%r36, [_Z16BTC_trans_outputPKiPiiiii_param_2];
	ld.param.u32 	%r37, [_Z16BTC_trans_outputPKiPiiiii_param_3];
	ld.param.u32 	%r38, [_Z16BTC_trans_outputPKiPiiiii_param_4];
	ld.param.u32 	%r39, [_Z16BTC_trans_outputPKiPiiiii_param_5];
	cvta.to.global.u64 	%rd1, %rd4;
	cvta.to.global.u64 	%rd2, %rd3;
	// begin inline asm
	mov.u32 %r93, %laneid;
	// end inline asm
	setp.ge.s32 	%p1, %r93, %r36;
	@%p1 bra 	$L__BB2_13;
	mov.u32 	%r2, %ctaid.z;
	mov.u32 	%r3, %ctaid.y;
	mov.u32 	%r4, %ctaid.x;
	mul.lo.s32 	%r41, %r36, %r3;
	mul.lo.s32 	%r42, %r36, %r4;
	mul.lo.s32 	%r43, %r36, %r2;
	mad.lo.s32 	%r44, %r41, %r38, %r42;
	mad.lo.s32 	%r5, %r44, %r37, %r43;
	mul.lo.s32 	%r45, %r43, %r38;
	mad.lo.s32 	%r6, %r45, %r39, %r44;
	add.s32 	%r46, %r93, 32;
	max.s32 	%r47, %r36, %r46;
	not.b32 	%r48, %r93;
	add.s32 	%r49, %r47, %r48;
	shr.u32 	%r50, %r49, 5;
	add.s32 	%r7, %r50, 1;
	and.b32  	%r8, %r7, 15;
	setp.lt.u32 	%p2, %r49, 480;
	@%p2 bra 	$L__BB2_4;
	add.s32 	%r91, %r93, %r6;
	mad.lo.s32 	%r51, %r3, %r38, %r4;
	mad.lo.s32 	%r52, %r37, %r51, %r2;
	mad.lo.s32 	%r90, %r36, %r52, %r93;
	and.b32  	%r53, %r7, 268435440;
	neg.s32 	%r89, %r53;
$L__BB2_3:
	.pragma "nounroll";
	mul.wide.s32 	%rd5, %r90, 4;
	add.s64 	%rd6, %rd2, %rd5;
	ld.global.nc.u32 	%r54, [%rd6];
	mul.wide.s32 	%rd7, %r91, 4;
	add.s64 	%rd8, %rd1, %rd7;
	st.global.u32 	[%rd8], %r54;
	ld.global.nc.u32 	%r55, [%rd6+128];
	st.global.u32 	[%rd8+128], %r55;
	ld.global.nc.u32 	%r56, [%rd6+256];
	st.global.u32 	[%rd8+256], %r56;
	ld.global.nc.u32 	%r57, [%rd6+384];
	st.global.u32 	[%rd8+384], %r57;
	ld.global.nc.u32 	%r58, [%rd6+512];
	st.global.u32 	[%rd8+512], %r58;
	ld.global.nc.u32 	%r59, [%rd6+640];
	st.global.u32 	[%rd8+640], %r59;
	ld.global.nc.u32 	%r60, [%rd6+768];
	st.global.u32 	[%rd8+768], %r60;
	ld.global.nc.u32 	%r61, [%rd6+896];
	st.global.u32 	[%rd8+896], %r61;
	ld.global.nc.u32 	%r62, [%rd6+1024];
	st.global.u32 	[%rd8+1024], %r62;
	ld.global.nc.u32 	%r63, [%rd6+1152];
	st.global.u32 	[%rd8+1152], %r63;
	ld.global.nc.u32 	%r64, [%rd6+1280];
	st.global.u32 	[%rd8+1280], %r64;
	ld.global.nc.u32 	%r65, [%rd6+1408];
	st.global.u32 	[%rd8+1408], %r65;
	ld.global.nc.u32 	%r66, [%rd6+1536];
	st.global.u32 	[%rd8+1536], %r66;
	ld.global.nc.u32 	%r67, [%rd6+1664];
	st.global.u32 	[%rd8+1664], %r67;
	ld.global.nc.u32 	%r68, [%rd6+1792];
	st.global.u32 	[%rd8+1792], %r68;
	ld.global.nc.u32 	%r69, [%rd6+1920];
	st.global.u32 	[%rd8+1920], %r69;
	add.s32 	%r93, %r93, 512;
	add.s32 	%r91, %r91, 512;
	add.s32 	%r90, %r90, 512;
	add.s32 	%r89, %r89, 16;
	setp.ne.s32 	%p3, %r89, 0;
	@%p3 bra 	$L__BB2_3;
$L__BB2_4:
	setp.eq.s32 	%p4, %r8, 0;
	@%p4 bra 	$L__BB2_13;
	and.b32  	%r21, %r7, 7;
	setp.lt.u32 	%p5, %r8, 8;
	@%p5 bra 	$L__BB2_7;
	add.s32 	%r70, %r5, %r93;
	mul.wide.s32 	%rd9, %r70, 4;
	add.s64 	%rd10, %rd2, %rd9;
	ld.global.nc.u32 	%r71, [%rd10];
	add.s32 	%r72, %r6, %r93;
	mul.wide.s32 	%rd11, %r72, 4;
	add.s64 	%rd12, %rd1, %rd11;
	st.global.u32 	[%rd12], %r71;
	ld.global.nc.u32 	%r73, [%rd10+128];
	st.global.u32 	[%rd12+128], %r73;
	ld.global.nc.u32 	%r74, [%rd10+256];
	st.global.u32 	[%rd12+256], %r74;
	ld.global.nc.u32 	%r75, [%rd10+384];
	st.global.u32 	[%rd12+384], %r75;
	ld.global.nc.u32 	%r76, [%rd10+512];
	st.global.u32 	[%rd12+512], %r76;
	ld.global.nc.u32 	%r77, [%rd10+640];
	st.global.u32 	[%rd12+640], %r77;
	ld.global.nc.u32 	%r78, [%rd10+768];
	st.global.u32 	[%rd12+768], %r78;
	ld.global.nc.u32 	%r79, [%rd10+896];
	st.global.u32 	[%rd12+896], %r79;
	add.s32 	%r93, %r93, 256;
$L__BB2_7:
	setp.eq.s32 	%p6, %r21, 0;
	@%p6 bra 	$L__BB2_13;
	and.b32  	%r24, %r7, 3;
	setp.lt.u32 	%p7, %r21, 4;
	@%p7 bra 	$L__BB2_10;
	add.s32 	%r80, %r5, %r93;
	mul.wide.s32 	%rd13, %r80, 4;
	add.s64 	%rd14, %rd2, %rd13;
	ld.global.nc.u32 	%r81, [%rd14];
	add.s32 	%r82, %r6, %r93;
	mul.wide.s32 	%rd15, %r82, 4;
	add.s64 	%rd16, %rd1, %rd15;
	st.global.u32 	[%rd16], %r81;
	ld.global.nc.u32 	%r83, [%rd14+128];
	st.global.u32 	[%rd16+128], %r83;
	ld.global.nc.u32 	%r84, [%rd14+256];
	st.global.u32 	[%rd16+256], %r84;
	ld.global.nc.u32 	%r85, [%rd14+384];
	st.global.u32 	[%rd16+384], %r85;
	add.s32 	%r93, %r93, 128;
$L__BB2_10:
	setp.eq.s32 	%p8, %r24, 0;
	@%p8 bra 	$L__BB2_13;
	add.s32 	%r98, %r93, %r6;
	mad.lo.s32 	%r86, %r3, %r38, %r4;
	mad.lo.s32 	%r87, %r37, %r86, %r2;
	mad.lo.s32 	%r97, %r36, %r87, %r93;
	neg.s32 	%r96, %r24;
$L__BB2_12:
	.pragma "nounroll";
	mul.wide.s32 	%rd17, %r98, 4;
	add.s64 	%rd18, %rd1, %rd17;
	mul.wide.s32 	%rd19, %r97, 4;
	add.s64 	%rd20, %rd2, %rd19;
	ld.global.nc.u32 	%r88, [%rd20];
	st.global.u32 	[%rd18], %r88;
	add.s32 	%r98, %r98, 32;
	add.s32 	%r97, %r97, 32;
	add.s32 	%r96, %r96, 1;
	setp.ne.s32 	%p9, %r96, 0;
	@%p9 bra 	$L__BB2_12;
$L__BB2_13:
	ret;

}
	// .globl	_Z22BTC_Conv2d_balance_128PKjS0_Piiiiiiiiiiiiii
.visible .entry _Z22BTC_Conv2d_balance_128PKjS0_Piiiiiiiiiiiiii(
	.param .u64 .ptr .align 1 _Z22BTC_Conv2d_balance_128PKjS0_Piiiiiiiiiiiiii_param_0,
	.param .u64 .ptr .align 1 _Z22BTC_Conv2d_balance_128PKjS0_Piiiiiiiiiiiiii_param_1,
	.param .u64 .ptr .align 1 _Z22BTC_Conv2d_balance_128PKjS0_Piiiiiiiiiiiiii_param_2,
	.param .u32 _Z22BTC_Conv2d_balance_128PKjS0_Piiiiiiiiiiiiii_param_3,
	.param .u32 _Z22BTC_Conv2d_balance_128PKjS0_Piiiiiiiiiiiiii_param_4,
	.param .u32 _Z22BTC_Conv2d_balance_128PKjS0_Piiiiiiiiiiiiii_param_5,
	.param .u32 _Z22BTC_Conv2d_balance_128PKjS0_Piiiiiiiiiiiiii_param_6,
	.param .u32 _Z22BTC_Conv2d_balance_128PKjS0_Piiiiiiiiiiiiii_param_7,
	.param .u32 _Z22BTC_Conv2d_balance_128PKjS0_Piiiiiiiiiiiiii_param_8,
	.param .u32 _Z22BTC_Conv2d_balance_128PKjS0_Piiiiiiiiiiiiii_param_9,
	.param .u32 _Z22BTC_Conv2d_balance_128PKjS0_Piiiiiiiiiiiiii_param_10,
	.param .u32 _Z22BTC_Conv2d_balance_128PKjS0_Piiiiiiiiiiiiii_param_11,
	.param .u32 _Z22BTC_Conv2d_balance_128PKjS0_Piiiiiiiiiiiiii_param_12,
	.param .u32 _Z22BTC_Conv2d_balance_128PKjS0_Piiiiiiiiiiiiii_param_13,
	.param .u32 _Z22BTC_Conv2d_balance_128PKjS0_Piiiiiiiiiiiiii_param_14,
	.param .u32 _Z22BTC_Conv2d_balance_128PKjS0_Piiiiiiiiiiiiii_param_15
)
{
	.reg .pred 	%p<67>;
	.reg .b32 	%r<199>;
	.reg .b64 	%rd<28>;

	ld.param.u64 	%rd6, [_Z22BTC_Conv2d_balance_128PKjS0_Piiiiiiiiiiiiii_param_0];
	ld.param.u64 	%rd7, [_Z22BTC_Conv2d_balance_128PKjS0_Piiiiiiiiiiiiii_param_1];
	ld.param.u32 	%r74, [_Z22BTC_Conv2d_balance_128PKjS0_Piiiiiiiiiiiiii_param_3];
	ld.param.u32 	%r75, [_Z22BTC_Conv2d_balance_128PKjS0_Piiiiiiiiiiiiii_param_4];
	ld.param.u32 	%r76, [_Z22BTC_Conv2d_balance_128PKjS0_Piiiiiiiiiiiiii_param_5];
	ld.param.u32 	%r77, [_Z22BTC_Conv2d_balance_128PKjS0_Piiiiiiiiiiiiii_param_6];
	ld.param.u32 	%r78, [_Z22BTC_Conv2d_balance_128PKjS0_Piiiiiiiiiiiiii_param_7];
	ld.param.u32 	%r79, [_Z22BTC_Conv2d_balance_128PKjS0_Piiiiiiiiiiiiii_param_8];
	ld.param.u32 	%r80, [_Z22BTC_Conv2d_balance_128PKjS0_Piiiiiiiiiiiiii_param_9];
	ld.param.u32 	%r83, [_Z22BTC_Conv2d_balance_128PKjS0_Piiiiiiiiiiiiii_param_10];
	ld.param.u32 	%r84, [_Z22BTC_Conv2d_balance_128PKjS0_Piiiiiiiiiiiiii_param_11];
	ld.param.u32 	%r85, [_Z22BTC_Conv2d_balance_128PKjS0_Piiiiiiiiiiiiii_param_14];
	ld.param.u32 	%r86, [_Z22BTC_Conv2d_balance_128PKjS0_Piiiiiiiiiiiiii_param_15];
	cvta.to.global.u64 	%rd1, %rd7;
	cvta.to.global.u64 	%rd2, %rd6;
	mov.u32 	%r1, %ctaid.x;
	mov.u32 	%r2, %ctaid.y;
	mov.u32 	%r87, %ctaid.z;
	shr.s32 	%r3, %r74, 7;
	shr.s32 	%r88, %r75, 3;
	div.s32 	%r4, %r87, %r88;
	mul.lo.s32 	%r89, %r4, %r88;
	sub.s32 	%r5, %r87, %r89;
	mul.lo.s32 	%r90, %r84, %r1;
	sub.s32 	%r6, %r90, %r86;
	mul.lo.s32 	%r91, %r83, %r2;
	sub.s32 	%r7, %r91, %r85;
	setp.lt.s32 	%p3, %r79, 1;
	mov.b32 	%r196, 0;
	mov.u32 	%r197, %r196;
	mov.u32 	%r195, %r196;
	@%p3 bra 	$L__BB3_27;
	setp.lt.s32 	%p4, %r78, 1;
	@%p4 bra 	$L__BB3_27;
	setp.gt.s32 	%p5, %r3, 0;
	@%p5 bra 	$L__BB3_11;
	and.b32  	%r8, %r78, 3;
	and.b32  	%r9, %r78, 2147483644;
	mov.b32 	%r188, 0;
	mov.u32 	%r195, %r188;
$L__BB3_4:
	setp.lt.u32 	%p6, %r78, 4;
	add.s32 	%r96, %r188, %r7;
	setp.gt.s32 	%p7, %r96, -1;
	setp.lt.s32 	%p8, %r96, %r77;
	and.pred  	%p2, %p7, %p8;
	mov.b32 	%r193, 0;
	@%p6 bra 	$L__BB3_7;
	mov.b32 	%r190, 0;
$L__BB3_6:
	add.s32 	%r98, %r190, %r6;
	setp.gt.s32 	%p9, %r98, -1;
	setp.lt.s32 	%p10, %r98, %r76;
	and.pred  	%p11, %p9, %p10;
	and.pred  	%p13, %p2, %p11;
	not.pred 	%p14, %p13;
	selp.u32 	%r99, 1, 0, %p14;
	add.s32 	%r100, %r195, %r99;
	add.s32 	%r101, %r98, 1;
	setp.gt.s32 	%p15, %r101, -1;
	setp.lt.s32 	%p16, %r101, %r76;
	and.pred  	%p17, %p15, %p16;
	and.pred  	%p19, %p2, %p17;
	not.pred 	%p20, %p19;
	selp.u32 	%r102, 1, 0, %p20;
	add.s32 	%r103, %r100, %r102;
	add.s32 	%r104, %r98, 2;
	setp.gt.s32 	%p21, %r104, -1;
	setp.lt.s32 	%p22, %r104, %r76;
	and.pred  	%p23, %p21, %p22;
	and.pred  	%p25, %p2, %p23;
	not.pred 	%p26, %p25;
	selp.u32 	%r105, 1, 0, %p26;
	add.s32 	%r106, %r103, %r105;
	add.s32 	%r107, %r98, 3;
	setp.gt.s32 	%p27, %r107, -1;
	setp.lt.s32 	%p28, %r107, %r76;
	and.pred  	%p29, %p27, %p28;
	and.pred  	%p31, %p2, %p29;
	not.pred 	%p32, %p31;
	selp.u32 	%r108, 1, 0, %p32;
	add.s32 	%r195, %r106, %r108;
	add.s32 	%r190, %r190, 4;
	setp.ne.s32 	%p33, %r190, %r9;
	mov.u32 	%r193, %r9;
	@%p33 bra 	$L__BB3_6;
$L__BB3_7:
	setp.eq.s32 	%p34, %r8, 0;
	@%p34 bra 	$L__BB3_26;
	setp.eq.s32 	%p35, %r8, 1;
	add.s32 	%r63, %r193, %r6;
	setp.gt.s32 	%p36, %r63, -1;
	setp.lt.s32 	%p37, %r63, %r76;
	and.pred  	%p38, %p36, %p37;
	and.pred  	%p40, %p2, %p38;
	not.pred 	%p41, %p40;
	selp.u32 	%r109, 1, 0, %p41;
	add.s32 	%r195, %r195, %r109;
	@%p35 bra 	$L__BB3_26;
	setp.eq.s32 	%p42, %r8, 2;
	add.s32 	%r110, %r63, 1;
	setp.gt.s32 	%p43, %r110, -1;
	setp.lt.s32 	%p44, %r110, %r76;
	and.pred  	%p45, %p43, %p44;
	and.pred  	%p46, %p2, %p45;
	not.pred 	%p47, %p46;
	selp.u32 	%r111, 1, 0, %p47;
	add.s32 	%r195, %r195, %r111;
	@%p42 bra 	$L__BB3_26;
	add.s32 	%r112, %r63, 2;
	setp.gt.s32 	%p48, %r112, -1;
	setp.lt.s32 	%p49, %r112, %r76;
	and.pred  	%p50, %p48, %p49;
	and.pred  	%p51, %p2, %p50;
	not.pred 	%p52, %p51;
	selp.u32 	%r113, 1, 0, %p52;
	add.s32 	%r195, %r195, %r113;
	bra.uni 	$L__BB3_26;
$L__BB3_11:
	and.b32  	%r10, %r3, 3;
	shl.b32 	%r11, %r80, 2;
	mov.b32 	%r180, 0;
	mov.u32 	%r181, %r180;
	mov.u32 	%r169, %r180;
	mov.u32 	%r195, %r180;
$L__BB3_12:
	add.s32 	%r117, %r169, %r7;
	setp.gt.s32 	%p54, %r117, -1;
	setp.lt.s32 	%p55, %r117, %r77;
	and.pred  	%p1, %p54, %p55;
	mul.lo.s32 	%r16, %r117, %r76;
	mul.lo.s32 	%r17, %r169, %r78;
	mov.b32 	%r173, 0;
$L__BB3_13:
	add.s32 	%r22, %r173, %r6;
	setp.gt.s32 	%p56, %r22, -1;
	setp.lt.s32 	%p57, %r22, %r76;
	and.pred  	%p58, %p56, %p57;
	and.pred  	%p59, %p1, %p58;
	@%p59 bra 	$L__BB3_18;
	add.s32 	%r195, %r195, 1;
$L__BB3_15:
	add.s32 	%r173, %r173, 1;
	setp.eq.s32 	%p65, %r173, %r78;
	@%p65 bra 	$L__BB3_16;
	bra.uni 	$L__BB3_13;
$L__BB3_16:
	add.s32 	%r169, %r169, 1;
	setp.eq.s32 	%p66, %r169, %r79;
	@%p66 bra 	$L__BB3_17;
	bra.uni 	$L__BB3_12;
$L__BB3_17:
	shl.b32 	%r197, %r181, 1;
	shl.b32 	%r196, %r180, 1;
	bra.uni 	$L__BB3_27;
$L__BB3_18:
	setp.lt.u32 	%p60, %r3, 4;
	add.s32 	%r120, %r22, %r16;
	shl.b32 	%r121, %r4, 5;
	mad.lo.s32 	%r122, %r11, %r120, %r121;
	mul.lo.s32 	%r38, %r122, %r3;
	add.s32 	%r123, %r173, %r17;
	mul.lo.s32 	%r124, %r75, %r123;
	shl.b32 	%r125, %r124, 2;
	shl.b32 	%r126, %r5, 5;
	add.s32 	%r127, %r125, %r126;
	mul.lo.s32 	%r39, %r127, %r3;
	mov.b32 	%r187, 0;
	@%p60 bra 	$L__BB3_22;
	and.b32  	%r128, %r3, 2147483644;
	neg.s32 	%r177, %r128;
	mov.u32 	%r175, %r38;
	mov.u32 	%r176, %r39;
$L__BB3_20:
	mul.wide.s32 	%rd8, %r176, 4;
	add.s64 	%rd9, %rd1, %rd8;
	mul.wide.s32 	%rd10, %r175, 4;
	add.s64 	%rd11, %rd2, %rd10;
	mov.b32 	%r129, 128;
	wmma.load.a.sync.aligned.row.m8n8k128.global.b1 	{%r130}, [%rd11], %r129;
	wmma.load.b.sync.aligned.col.m8n8k128.global.b1 	{%r131}, [%rd9], %r129;
	wmma.mma.xor.popc.sync.aligned.row.col.m8n8k128.s32.b1.b1.s32 {%r132, %r133}, {%r130}, {%r131}, {%r181, %r180};
	add.s64 	%rd12, %rd11, 128;
	wmma.load.a.sync.aligned.row.m8n8k128.global.b1 	{%r134}, [%rd12], %r129;
	add.s64 	%rd13, %rd9, 128;
	wmma.load.b.sync.aligned.col.m8n8k128.global.b1 	{%r135}, [%rd13], %r129;
	wmma.mma.xor.popc.sync.aligned.row.col.m8n8k128.s32.b1.b1.s32 {%r136, %r137}, {%r134}, {%r135}, {%r132, %r133};
	add.s64 	%rd14, %rd11, 256;
	wmma.load.a.sync.aligned.row.m8n8k128.global.b1 	{%r138}, [%rd14], %r129;
	add.s64 	%rd15, %rd9, 256;
	wmma.load.b.sync.aligned.col.m8n8k128.global.b1 	{%r139}, [%rd15], %r129;
	wmma.mma.xor.popc.sync.aligned.row.col.m8n8k128.s32.b1.b1.s32 {%r140, %r141}, {%r138}, {%r139}, {%r136, %r137};
	add.s64 	%rd16, %rd11, 384;
	wmma.load.a.sync.aligned.row.m8n8k128.global.b1 	{%r142}, [%rd16], %r129;
	add.s64 	%rd17, %rd9, 384;
	wmma.load.b.sync.aligned.col.m8n8k128.global.b1 	{%r143}, [%rd17], %r129;
	wmma.mma.xor.popc.sync.aligned.row.col.m8n8k128.s32.b1.b1.s32 {%r181, %r180}, {%r142}, {%r143}, {%r140, %r141};
	add.s32 	%r177, %r177, 4;
	add.s32 	%r176, %r176, 128;
	add.s32 	%r175, %r175, 128;
	setp.eq.s32 	%p61, %r177, 0;
	@%p61 bra 	$L__BB3_21;
	bra.uni 	$L__BB3_20;
$L__BB3_21:
	shl.b32 	%r144, %r3, 5;
	and.b32  	%r187, %r144, -128;
$L__BB3_22:
	setp.eq.s32 	%p62, %r10, 0;
	@%p62 bra 	$L__BB3_15;
	setp.eq.s32 	%p63, %r10, 1;
	add.s32 	%r145, %r187, %r38;
	mul.wide.s32 	%rd18, %r145, 4;
	add.s64 	%rd3, %rd2, %rd18;
	mov.b32 	%r146, 128;
	wmma.load.a.sync.aligned.row.m8n8k128.global.b1 	{%r147}, [%rd3], %r146;
	add.s32 	%r148, %r187, %r39;
	mul.wide.s32 	%rd19, %r148, 4;
	add.s64 	%rd4, %rd1, %rd19;
	wmma.load.b.sync.aligned.col.m8n8k128.global.b1 	{%r149}, [%rd4], %r146;
	wmma.mma.xor.popc.sync.aligned.row.col.m8n8k128.s32.b1.b1.s32 {%r181, %r180}, {%r147}, {%r149}, {%r181, %r180};
	@%p63 bra 	$L__BB3_15;
	setp.eq.s32 	%p64, %r10, 2;
	add.s64 	%rd20, %rd3, 128;
	mov.b32 	%r150, 128;
	wmma.load.a.sync.aligned.row.m8n8k128.global.b1 	{%r151}, [%rd20], %r150;
	add.s64 	%rd21, %rd4, 128;
	wmma.load.b.sync.aligned.col.m8n8k128.global.b1 	{%r152}, [%rd21], %r150;
	wmma.mma.xor.popc.sync.aligned.row.col.m8n8k128.s32.b1.b1.s32 {%r181, %r180}, {%r151}, {%r152}, {%r181, %r180};
	@%p64 bra 	$L__BB3_15;
	add.s64 	%rd22, %rd3, 256;
	mov.b32 	%r153, 128;
	wmma.load.a.sync.aligned.row.m8n8k128.global.b1 	{%r154}, [%rd22], %r153;
	add.s64 	%rd23, %rd4, 256;
	wmma.load.b.sync.aligned.col.m8n8k128.global.b1 	{%r155}, [%rd23], %r153;
	wmma.mma.xor.popc.sync.aligned.row.col.m8n8k128.s32.b1.b1.s32 {%r181, %r180}, {%r154}, {%r155}, {%r181, %r180};
	bra.uni 	$L__BB3_15;
$L__BB3_26:
	add.s32 	%r188, %r188, 1;
	setp.eq.s32 	%p53, %r188, %r79;
	mov.b32 	%r196, 0;
	mov.u32 	%r197, %r196;
	@%p53 bra 	$L__BB3_27;
	bra.uni 	$L__BB3_4;
$L__BB3_27:
	ld.param.u32 	%r166, [_Z22BTC_Conv2d_balance_128PKjS0_Piiiiiiiiiiiiii_param_12];
	ld.param.u64 	%rd27, [_Z22BTC_Conv2d_balance_128PKjS0_Piiiiiiiiiiiiii_param_2];
	mul.lo.s32 	%r156, %r79, %r78;
	sub.s32 	%r157, %r156, %r195;
	mul.lo.s32 	%r158, %r157, %r74;
	sub.s32 	%r159, %r158, %r197;
	sub.s32 	%r160, %r158, %r196;
	cvta.to.global.u64 	%rd24, %rd27;
	mad.lo.s32 	%r161, %r166, %r2, %r1;
	shl.b32 	%r162, %r4, 3;
	shl.b32 	%r163, %r5, 3;
	mad.lo.s32 	%r164, %r161, %r80, %r162;
	mad.lo.s32 	%r165, %r164, %r75, %r163;
	mul.wide.s32 	%rd25, %r165, 4;
	add.s64 	%rd26, %rd24, %rd25;
	wmma.store.d.sync.aligned.row.m8n8k128.global.s32 	[%rd26], {%r159, %r160}, %r75;
	ret;

}
	// .globl	_Z26BTC_Conv2d_balance_128_binPKjS0_Piiiiiiiiiiiiii
.visible .entry _Z26BTC_Conv2d_balance_128_binPKjS0_Piiiiiiiiiiiiii(
	.param .u64 .ptr .align 1 _Z26BTC_Conv2d_balance_128_binPKjS0_Piiiiiiiiiiiiii_param_0,
	.param .u64 .ptr .align 1 _Z26BTC_Conv2d_balance_128_binPKjS0_Piiiiiiiiiiiiii_param_1,
	.param .u64 .ptr .align 1 _Z26BTC_Conv2d_balance_128_binPKjS0_Piiiiiiiiiiiiii_param_2,
	.param .u32 _Z26BTC_Conv2d_balance_128_binPKjS0_Piiiiiiiiiiiiii_param_3,
	.param .u32 _Z26BTC_Conv2d_balance_128_binPKjS0_Piiiiiiiiiiiiii_param_4,
	.param .u32 _Z26BTC_Conv2d_balance_128_binPKjS0_Piiiiiiiiiiiiii_param_5,
	.param .u32 _Z26BTC_Conv2d_balance_128_binPKjS0_Piiiiiiiiiiiiii_param_6,
	.param .u32 _Z26BTC_Conv2d_balance_128_binPKjS0_Piiiiiiiiiiiiii_param_7,
	.param .u32 _Z26BTC_Conv2d_balance_128_binPKjS0_Piiiiiiiiiiiiii_param_8,
	.param .u32 _Z26BTC_Conv2d_balance_128_binPKjS0_Piiiiiiiiiiiiii_param_9,
	.param .u32 _Z26BTC_Conv2d_balance_128_binPKjS0_Piiiiiiiiiiiiii_param_10,
	.param .u32 _Z26BTC_Conv2d_balance_128_binPKjS0_Piiiiiiiiiiiiii_param_11,
	.param .u32 _Z26BTC_Conv2d_balance_128_binPKjS0_Piiiiiiiiiiiiii_param_12,
	.param .u32 _Z26BTC_Conv2d_balance_128_binPKjS0_Piiiiiiiiiiiiii_param_13,
	.param .u32 _Z26BTC_Conv2d_balance_128_binPKjS0_Piiiiiiiiiiiiii_param_14,
	.param .u32 _Z26BTC_Conv2d_balance_128_binPKjS0_Piiiiiiiiiiiiii_param_15
)
{
	.local .align 4 .b8 	__local_depot4[8];
	.reg .b64 	%SP;
	.reg .b64 	%SPL;
	.reg .pred 	%p<72>;
	.reg .b16 	%rs<3>;
	.reg .b32 	%r<226>;
	.reg .b64 	%rd<39>;
	// demoted variable
	.shared .align 4 .b8 _ZZ26BTC_Conv2d_balance_128_binPKjS0_PiiiiiiiiiiiiiiE2Cs[256];
	mov.u64 	%SPL, __local_depot4;
	ld.param.u64 	%rd9, [_Z26BTC_Conv2d_balance_128_binPKjS0_Piiiiiiiiiiiiii_param_0];
	ld.param.u64 	%rd10, [_Z26BTC_Conv2d_balance_128_binPKjS0_Piiiiiiiiiiiiii_param_1];
	ld.param.u32 	%r74, [_Z26BTC_Conv2d_balance_128_binPKjS0_Piiiiiiiiiiiiii_param_3];
	ld.param.u32 	%r75, [_Z26BTC_Conv2d_balance_128_binPKjS0_Piiiiiiiiiiiiii_param_4];
	ld.param.u32 	%r76, [_Z26BTC_Conv2d_balance_128_binPKjS0_Piiiiiiiiiiiiii_param_5];
	ld.param.u32 	%r77, [_Z26BTC_Conv2d_balance_128_binPKjS0_Piiiiiiiiiiiiii_param_6];
	ld.param.u32 	%r78, [_Z26BTC_Conv2d_balance_128_binPKjS0_Piiiiiiiiiiiiii_param_7];
	ld.param.u32 	%r79, [_Z26BTC_Conv2d_balance_128_binPKjS0_Piiiiiiiiiiiiii_param_8];
	ld.param.u32 	%r80, [_Z26BTC_Conv2d_balance_128_binPKjS0_Piiiiiiiiiiiiii_param_9];
	ld.param.u32 	%r84, [_Z26BTC_Conv2d_balance_128_binPKjS0_Piiiiiiiiiiiiii_param_10];
	ld.param.u32 	%r85, [_Z26BTC_Conv2d_balance_128_binPKjS0_Piiiiiiiiiiiiii_param_11];
	ld.param.u32 	%r81, [_Z26BTC_Conv2d_balance_128_binPKjS0_Piiiiiiiiiiiiii_param_12];
	ld.param.u32 	%r86, [_Z26BTC_Conv2d_balance_128_binPKjS0_Piiiiiiiiiiiiii_param_14];
	ld.param.u32 	%r87, [_Z26BTC_Conv2d_balance_128_binPKjS0_Piiiiiiiiiiiiii_param_15];
	cvta.to.global.u64 	%rd1, %rd10;
	cvta.to.global.u64 	%rd2, %rd9;
	add.u64 	%rd3, %SPL, 0;
	add.u64 	%rd4, %SPL, 4;
	// begin inline asm
	mov.u32 %r82, %laneid;
	// end inline asm
	mov.u32 	%r2, %ctaid.x;
	mov.u32 	%r3, %ctaid.y;
	mov.u32 	%r88, %ctaid.z;
	shr.s32 	%r4, %r74, 7;
	shr.s32 	%r89, %r75, 3;
	div.s32 	%r5, %r88, %r89;
	mul.lo.s32 	%r90, %r5, %r89;
	sub.s32 	%r6, %r88, %r90;
	mul.lo.s32 	%r91, %r85, %r2;
	sub.s32 	%r7, %r91, %r87;
	mul.lo.s32 	%r92, %r84, %r3;
	sub.s32 	%r8, %r92, %r86;
	setp.lt.s32 	%p3, %r79, 1;
	mov.b32 	%r207, 0;
	mov.u32 	%r208, %r207;
	mov.u32 	%r222, %r207;
	@%p3 bra 	$L__BB4_12;
	setp.lt.s32 	%p4, %r78, 1;
	@%p4 bra 	$L__BB4_12;
	setp.gt.s32 	%p5, %r4, 0;
	@%p5 bra 	$L__BB4_15;
	and.b32  	%r9, %r78, 3;
	and.b32  	%r10, %r78, 2147483644;
	mov.b32 	%r215, 0;
	mov.u32 	%r222, %r215;
$L__BB4_4:
	setp.lt.u32 	%p6, %r78, 4;
	add.s32 	%r97, %r215, %r8;
	setp.gt.s32 	%p7, %r97, -1;
	setp.lt.s32 	%p8, %r97, %r77;
	and.pred  	%p2, %p7, %p8;
	mov.b32 	%r220, 0;
	@%p6 bra 	$L__BB4_7;
	mov.b32 	%r217, 0;
$L__BB4_6:
	add.s32 	%r99, %r217, %r7;
	setp.gt.s32 	%p9, %r99, -1;
	setp.lt.s32 	%p10, %r99, %r76;
	and.pred  	%p11, %p9, %p10;
	and.pred  	%p13, %p2, %p11;
	not.pred 	%p14, %p13;
	selp.u32 	%r100, 1, 0, %p14;
	add.s32 	%r101, %r222, %r100;
	add.s32 	%r102, %r99, 1;
	setp.gt.s32 	%p15, %r102, -1;
	setp.lt.s32 	%p16, %r102, %r76;
	and.pred  	%p17, %p15, %p16;
	and.pred  	%p19, %p2, %p17;
	not.pred 	%p20, %p19;
	selp.u32 	%r103, 1, 0, %p20;
	add.s32 	%r104, %r101, %r103;
	add.s32 	%r105, %r99, 2;
	setp.gt.s32 	%p21, %r105, -1;
	setp.lt.s32 	%p22, %r105, %r76;
	and.pred  	%p23, %p21, %p22;
	and.pred  	%p25, %p2, %p23;
	not.pred 	%p26, %p25;
	selp.u32 	%r106, 1, 0, %p26;
	add.s32 	%r107, %r104, %r106;
	add.s32 	%r108, %r99, 3;
	setp.gt.s32 	%p27, %r108, -1;
	setp.lt.s32 	%p28, %r108, %r76;
	and.pred  	%p29, %p27, %p28;
	and.pred  	%p31, %p2, %p29;
	not.pred 	%p32, %p31;
	selp.u32 	%r109, 1, 0, %p32;
	add.s32 	%r222, %r107, %r109;
	add.s32 	%r217, %r217, 4;
	setp.ne.s32 	%p33, %r217, %r10;
	mov.u32 	%r220, %r10;
	@%p33 bra 	$L__BB4_6;
$L__BB4_7:
	setp.eq.s32 	%p34, %r9, 0;
	@%p34 bra 	$L__BB4_11;
	setp.eq.s32 	%p35, %r9, 1;
	add.s32 	%r65, %r220, %r7;
	setp.gt.s32 	%p36, %r65, -1;
	setp.lt.s32 	%p37, %r65, %r76;
	and.pred  	%p38, %p36, %p37;
	and.pred  	%p40, %p2, %p38;
	not.pred 	%p41, %p40;
	selp.u32 	%r110, 1, 0, %p41;
	add.s32 	%r222, %r222, %r110;
	@%p35 bra 	$L__BB4_11;
	setp.eq.s32 	%p42, %r9, 2;
	add.s32 	%r111, %r65, 1;
	setp.gt.s32 	%p43, %r111, -1;
	setp.lt.s32 	%p44, %r111, %r76;
	and.pred  	%p45, %p43, %p44;
	and.pred  	%p46, %p2, %p45;
	not.pred 	%p47, %p46;
	selp.u32 	%r112, 1, 0, %p47;
	add.s32 	%r222, %r222, %r112;
	@%p42 bra 	$L__BB4_11;
	add.s32 	%r113, %r65, 2;
	setp.gt.s32 	%p48, %r113, -1;
	setp.lt.s32 	%p49, %r113, %r76;
	and.pred  	%p50, %p48, %p49;
	and.pred  	%p51, %p2, %p50;
	not.pred 	%p52, %p51;
	selp.u32 	%r114, 1, 0, %p52;
	add.s32 	%r222, %r222, %r114;
$L__BB4_11:
	add.s32 	%r215, %r215, 1;
	setp.ne.s32 	%p53, %r215, %r79;
	mov.b32 	%r207, 0;
	mov.u32 	%r208, %r207;
	@%p53 bra 	$L__BB4_4;
$L__BB4_12:
	ld.param.u64 	%rd38, [_Z26BTC_Conv2d_balance_128_binPKjS0_Piiiiiiiiiiiiii_param_2];
	mov.u32 	%r155, _ZZ26BTC_Conv2d_balance_128_binPKjS0_PiiiiiiiiiiiiiiE2Cs;
	mov.b32 	%r156, 8;
	wmma.store.d.sync.aligned.row.m8n8k128.shared.s32 	[%r155], {%r208, %r207}, %r156;
	mul.lo.s32 	%r157, %r78, %r74;
	mul.lo.s32 	%r158, %r157, %r79;
	mul.lo.s32 	%r159, %r222, %r74;
	sub.s32 	%r160, %r158, %r159;
	shl.b32 	%r161, %r82, 2;
	add.s32 	%r162, %r155, %r161;
	ld.shared.u32 	%r163, [%r162];
	shl.b32 	%r164, %r163, 1;
	setp.ge.s32 	%p67, %r160, %r164;
	mov.b32 	%r165, -1;
	vote.sync.ballot.b32 	%r166, %p67, %r165;
	st.local.u32 	[%rd3], %r166;
	ld.shared.u32 	%r167, [%r162+128];
	shl.b32 	%r168, %r167, 1;
	setp.ge.s32 	%p69, %r160, %r168;
	vote.sync.ballot.b32 	%r169, %p69, %r165;
	st.local.u32 	[%rd4], %r169;
	mad.lo.s32 	%r170, %r81, %r3, %r2;
	shr.s32 	%r171, %r75, 7;
	mul.lo.s32 	%r172, %r80, %r171;
	mul.lo.s32 	%r173, %r172, %r170;
	cvta.to.global.u64 	%rd29, %rd38;
	mul.wide.s32 	%rd30, %r173, 4;
	add.s64 	%rd7, %rd29, %rd30;
	setp.gt.u32 	%p71, %r82, 3;
	@%p71 bra 	$L__BB4_14;
	cvt.u64.u32 	%rd31, %r82;
	add.s64 	%rd32, %rd3, %rd31;
	ld.local.u8 	%rs1, [%rd32];
	mul.lo.s32 	%r174, %r6, %r80;
	shr.s32 	%r175, %r174, 31;
	shr.u32 	%r176, %r175, 29;
	add.s32 	%r177, %r174, %r176;
	shr.u32 	%r178, %r177, 3;
	shr.s32 	%r179, %r5, 31;
	shr.u32 	%r180, %r179, 28;
	add.s32 	%r181, %r5, %r180;
	shr.u32 	%r182, %r181, 4;
	add.s32 	%r183, %r178, %r182;
	shl.b32 	%r184, %r183, 5;
	and.b32  	%r186, %r181, -16;
	sub.s32 	%r187, %r5, %r186;
	add.s32 	%r188, %r187, %r161;
	add.s32 	%r189, %r188, %r184;
	cvt.u64.u32 	%rd33, %r189;
	add.s64 	%rd34, %rd7, %rd33;
	st.global.u8 	[%rd34], %rs1;
	add.s64 	%rd35, %rd4, %rd31;
	ld.local.u8 	%rs2, [%rd35];
	add.s32 	%r190, %r161, 128;
	and.b32  	%r191, %r190, 134217724;
	add.s32 	%r192, %r191, %r187;
	add.s32 	%r193, %r192, %r184;
	cvt.u64.u32 	%rd36, %r193;
	add.s64 	%rd37, %rd7, %rd36;
	st.global.u8 	[%rd37], %rs2;
$L__BB4_14:
	ret;
$L__BB4_15:
	and.b32  	%r11, %r4, 3;
	and.b32  	%r117, %r4, 2147483644;
	neg.s32 	%r12, %r117;
	shl.b32 	%r13, %r75, 2;
	shl.b32 	%r14, %r80, 2;
	mov.b32 	%r207, 0;
	mov.u32 	%r208, %r207;
	mov.u32 	%r196, %r207;
	mov.u32 	%r222, %r207;
$L__BB4_16:
	add.s32 	%r119, %r196, %r8;
	setp.gt.s32 	%p54, %r119, -1;
	setp.lt.s32 	%p55, %r119, %r77;
	and.pred  	%p1, %p54, %p55;
	mul.lo.s32 	%r19, %r119, %r76;
	mul.lo.s32 	%r20, %r196, %r78;
	mov.b32 	%r200, 0;
$L__BB4_17:
	add.s32 	%r25, %r200, %r7;
	setp.gt.s32 	%p56, %r25, -1;
	setp.lt.s32 	%p57, %r25, %r76;
	and.pred  	%p58, %p56, %p57;
	and.pred  	%p59, %p1, %p58;
	@%p59 bra 	$L__BB4_21;
	add.s32 	%r222, %r222, 1;
$L__BB4_19:
	add.s32 	%r200, %r200, 1;
	setp.eq.s32 	%p65, %r200, %r78;
	@%p65 bra 	$L__BB4_20;
	bra.uni 	$L__BB4_17;
$L__BB4_20:
	add.s32 	%r196, %r196, 1;
	setp.eq.s32 	%p66, %r196, %r79;
	@%p66 bra 	$L__BB4_12;
	bra.uni 	$L__BB4_16;
$L__BB4_21:
	setp.lt.u32 	%p60, %r4, 4;
	add.s32 	%r122, %r25, %r19;
	shl.b32 	%r123, %r5, 5;
	mad.lo.s32 	%r124, %r14, %r122, %r123;
	mul.lo.s32 	%r41, %r124, %r4;
	add.s32 	%r125, %r200, %r20;
	shl.b32 	%r126, %r6, 5;
	mad.lo.s32 	%r127, %r13, %r125, %r126;
	mul.lo.s32 	%r42, %r127, %r4;
	mov.b32 	%r214, 0;
	mov.u32 	%r202, %r41;
	mov.u32 	%r203, %r42;
	mov.u32 	%r204, %r12;
	@%p60 bra 	$L__BB4_24;
$L__BB4_22:
	mul.wide.s32 	%rd13, %r203, 4;
	add.s64 	%rd14, %rd1, %rd13;
	mul.wide.s32 	%rd15, %r202, 4;
	add.s64 	%rd16, %rd2, %rd15;
	mov.b32 	%r128, 128;
	wmma.load.a.sync.aligned.row.m8n8k128.global.b1 	{%r129}, [%rd16], %r128;
	wmma.load.b.sync.aligned.col.m8n8k128.global.b1 	{%r130}, [%rd14], %r128;
	wmma.mma.xor.popc.sync.aligned.row.col.m8n8k128.s32.b1.b1.s32 {%r131, %r132}, {%r129}, {%r130}, {%r208, %r207};
	add.s64 	%rd17, %rd16, 128;
	wmma.load.a.sync.aligned.row.m8n8k128.global.b1 	{%r133}, [%rd17], %r128;
	add.s64 	%rd18, %rd14, 128;
	wmma.load.b.sync.aligned.col.m8n8k128.global.b1 	{%r134}, [%rd18], %r128;
	wmma.mma.xor.popc.sync.aligned.row.col.m8n8k128.s32.b1.b1.s32 {%r135, %r136}, {%r133}, {%r134}, {%r131, %r132};
	add.s64 	%rd19, %rd16, 256;
	wmma.load.a.sync.aligned.row.m8n8k128.global.b1 	{%r137}, [%rd19], %r128;
	add.s64 	%rd20, %rd14, 256;
	wmma.load.b.sync.aligned.col.m8n8k128.global.b1 	{%r138}, [%rd20], %r128;
	wmma.mma.xor.popc.sync.aligned.row.col.m8n8k128.s32.b1.b1.s32 {%r139, %r140}, {%r137}, {%r138}, {%r135, %r136};
	add.s64 	%rd21, %rd16, 384;
	wmma.load.a.sync.aligned.row.m8n8k128.global.b1 	{%r141}, [%rd21], %r128;
	add.s64 	%rd22, %rd14, 384;
	wmma.load.b.sync.aligned.col.m8n8k128.global.b1 	{%r142}, [%rd22], %r128;
	wmma.mma.xor.popc.sync.aligned.row.col.m8n8k128.s32.b1.b1.s32 {%r208, %r207}, {%r141}, {%r142}, {%r139, %r140};
	add.s32 	%r204, %r204, 4;
	add.s32 	%r203, %r203, 128;
	add.s32 	%r202, %r202, 128;
	setp.eq.s32 	%p61, %r204, 0;
	@%p61 bra 	$L__BB4_23;
	bra.uni 	$L__BB4_22;
$L__BB4_23:
	shl.b32 	%r143, %r4, 5;
	and.b32  	%r214, %r143, -128;
$L__BB4_24:
	setp.eq.s32 	%p62, %r11, 0;
	@%p62 bra 	$L__BB4_19;
	setp.eq.s32 	%p63, %r11, 1;
	add.s32 	%r144, %r214, %r41;
	mul.wide.s32 	%rd23, %r144, 4;
	add.s64 	%rd5, %rd2, %rd23;
	mov.b32 	%r145, 128;
	wmma.load.a.sync.aligned.row.m8n8k128.global.b1 	{%r146}, [%rd5], %r145;
	add.s32 	%r147, %r214, %r42;
	mul.wide.s32 	%rd24, %r147, 4;
	add.s64 	%rd6, %rd1, %rd24;
	wmma.load.b.sync.aligned.col.m8n8k128.global.b1 	{%r148}, [%rd6], %r145;
	wmma.mma.xor.popc.sync.aligned.row.col.m8n8k128.s32.b1.b1.s32 {%r208, %r207}, {%r146}, {%r148}, {%r208, %r207};
	@%p63 bra 	$L__BB4_19;
	setp.eq.s32 	%p64, %r11, 2;
	add.s64 	%rd25, %rd5, 128;
	mov.b32 	%r149, 128;
	wmma.load.a.sync.aligned.row.m8n8k128.global.b1 	{%r150}, [%rd25], %r149;
	add.s64 	%rd26, %rd6, 128;
	wmma.load.b.sync.aligned.col.m8n8k128.global.b1 	{%r151}, [%rd26], %r149;
	wmma.mma.xor.popc.sync.aligned.row.col.m8n8k128.s32.b1.b1.s32 {%r208, %r207}, {%r150}, {%r151}, {%r208, %r207};
	@%p64 bra 	$L__BB4_19;
	add.s64 	%rd27, %rd5, 256;
	mov.b32 	%r152, 128;
	wmma.load.a.sync.aligned.row.m8n8k128.global.b1 	{%r153}, [%rd27], %r152;
	add.s64 	%rd28, %rd6, 256;
	wmma.load.b.sync.aligned.col.m8n8k128.global.b1 	{%r154}, [%rd28], %r152;
	wmma.mma.xor.popc.sync.aligned.row.col.m8n8k128.s32.b1.b1.s32 {%r208, %r207}, {%r153}, {%r154}, {%r208, %r207};
	bra.uni 	$L__BB4_19;

}


// ===== COMPILED SASS (sm_100) =====

	.target	sm_100

	.elftype	@"ET_EXEC"


//--------------------- .note.nv.tkinfo           --------------------------
	.section	.note.nv.tkinfo,"",@"SHT_NOTE"
	.sectionflags	@"SHF_NOTE_NV_TKINFO"
	.tkinfo
        /*0018*/ 	.word	0x00000002
        /*0030*/ 	.string	""
        /*0030*/ 	.string	"ptxas"
        /*0030*/ 	.string	"Cuda compilation tools, release 13.0, V13.0.88"
        /*0030*/ 	.string	"Build cuda_13.0.r13.0/compiler.36424714_0"
        /*0030*/ 	.string	"-arch sm_100 -m 64 "



//--------------------- .note.nv.cuinfo           --------------------------
	.section	.note.nv.cuinfo,"",@"SHT_NOTE"
	.sectionflags	@"SHF_NOTE_NV_CUINFO"
        /*0018*/ 	.short	0x0002
        /*001a*/ 	.short	0x0064
        /*001c*/ 	.short	0x0082
	.zero		2


//--------------------- .nv.info                  --------------------------
	.section	.nv.info,"",@"SHT_CUDA_INFO"
	.align	4


	//----- nvinfo : EIATTR_REGCOUNT
	.align		4
        /*0000*/ 	.byte	0x04, 0x2f
        /*0002*/ 	.short	(.L_1 - .L_0)
	.align		4
.L_0:
        /*0004*/ 	.word	index@(_Z18BTC_Conv2d_balancePKjS0_Piiiiiiiiiiiiii)
        /*0008*/ 	.word	0x00000028


	//----- nvinfo : EIATTR_FRAME_SIZE
	.align		4
.L_1:
        /*000c*/ 	.byte	0x04, 0x11
        /*000e*/ 	.short	(.L_3 - .L_2)
	.align		4
.L_2:
        /*0010*/ 	.word	index@($__internal_7_$__cuda_sm_10x_mma_bit_internal_xor_m8n8k128)
        /*0014*/ 	.word	0x00000000


	//----- nvinfo : EIATTR_FRAME_SIZE
	.align		4
.L_3:
        /*0018*/ 	.byte	0x04, 0x11
        /*001a*/ 	.short	(.L_5 - .L_4)
	.align		4
.L_4:
        /*001c*/ 	.word	index@($__internal_6_$__cuda_sm_10x_mma_bit_internal_and_m8n8k128)
        /*0020*/ 	.word	0x00000000


	//----- nvinfo : EIATTR_FRAME_SIZE
	.align		4
.L_5:
        /*0024*/ 	.byte	0x04, 0x11
        /*0026*/ 	.short	(.L_7 - .L_6)
	.align		4
.L_6:
        /*0028*/ 	.word	index@(_Z18BTC_Conv2d_balancePKjS0_Piiiiiiiiiiiiii)
        /*002c*/ 	.word	0x00000000


	//----- nvinfo : EIATTR_REGCOUNT
	.align		4
.L_7:
        /*0030*/ 	.byte	0x04, 0x2f
        /*0032*/ 	.short	(.L_9 - .L_8)
	.align		4
.L_8:
        /*0034*/ 	.word	index@(_Z22BTC_Conv2d_balance_binPKjS0_Piiiiiiiiiiiiii)
        /*0038*/ 	.word	0x00000028


	//----- nvinfo : EIATTR_FRAME_SIZE
	.align		4
.L_9:
        /*003c*/ 	.byte	0x04, 0x11
        /*003e*/ 	.short	(.L_11 - .L_10)
	.align		4
.L_10:
        /*0040*/ 	.word	index@($__internal_5_$__cuda_sm_10x_mma_bit_internal_xor_m8n8k128)
        /*0044*/ 	.word	0x00000008


	//----- nvinfo : EIATTR_FRAME_SIZE
	.align		4
.L_11:
        /*0048*/ 	.byte	0x04, 0x11
        /*004a*/ 	.short	(.L_13 - .L_12)
	.align		4
.L_12:
        /*004c*/ 	.word	index@($__internal_4_$__cuda_sm_10x_mma_bit_internal_and_m8n8k128)
        /*0050*/ 	.word	0x00000008


	//----- nvinfo : EIATTR_FRAME_SIZE
	.align		4
.L_13:
        /*0054*/ 	.byte	0x04, 0x11
        /*0056*/ 	.short	(.L_15 - .L_14)
	.align		4
.L_14:
        /*0058*/ 	.word	index@(_Z22BTC_Conv2d_balance_binPKjS0_Piiiiiiiiiiiiii)
        /*005c*/ 	.word	0x00000008


	//----- nvinfo : EIATTR_REGCOUNT
	.align		4
.L_15:
        /*0060*/ 	.byte	0x04, 0x2f
        /*0062*/ 	.short	(.L_17 - .L_16)
	.align		4
.L_16:
        /*0064*/ 	.word	index@(_Z16BTC_trans_outputPKiPiiiii)
        /*0068*/ 	.word	0x00000020


	//----- nvinfo : EIATTR_FRAME_SIZE
	.align		4
.L_17:
        /*006c*/ 	.byte	0x04, 0x11
        /*006e*/ 	.short	(.L_19 - .L_18)
	.align		4
.L_18:
        /*0070*/ 	.word	index@(_Z16BTC_trans_outputPKiPiiiii)
        /*0074*/ 	.word	0x00000000


	//----- nvinfo : EIATTR_REGCOUNT
	.align		4
.L_19:
        /*0078*/ 	.byte	0x04, 0x2f
        /*007a*/ 	.short	(.L_21 - .L_20)
	.align		4
.L_20:
        /*007c*/ 	.word	index@(_Z22BTC_Conv2d_balance_128PKjS0_Piiiiiiiiiiiiii)
        /*0080*/ 	.word	0x0000002c


	//----- nvinfo : EIATTR_FRAME_SIZE
	.align		4
.L_21:
        /*0084*/ 	.byte	0x04, 0x11
        /*0086*/ 	.short	(.L_23 - .L_22)
	.align		4
.L_22:
        /*0088*/ 	.word	index@($__internal_3_$__cuda_sm_10x_mma_bit_internal_xor_m8n8k128)
        /*008c*/ 	.word	0x00000000


	//----- nvinfo : EIATTR_FRAME_SIZE
	.align		4
.L_23:
        /*0090*/ 	.byte	0x04, 0x11
        /*0092*/ 	.short	(.L_25 - .L_24)
	.align		4
.L_24:
        /*0094*/ 	.word	index@($__internal_2_$__cuda_sm_10x_mma_bit_internal_and_m8n8k128)
        /*0098*/ 	.word	0x00000000


	//----- nvinfo : EIATTR_FRAME_SIZE
	.align		4
.L_25:
        /*009c*/ 	.byte	0x04, 0x11
        /*009e*/ 	.short	(.L_27 - .L_26)
	.align		4
.L_26:
        /*00a0*/ 	.word	index@(_Z22BTC_Conv2d_balance_128PKjS0_Piiiiiiiiiiiiii)
        /*00a4*/ 	.word	0x00000000


	//----- nvinfo : EIATTR_REGCOUNT
	.align		4
.L_27:
        /*00a8*/ 	.byte	0x04, 0x2f
        /*00aa*/ 	.short	(.L_29 - .L_28)
	.align		4
.L_28:
        /*00ac*/ 	.word	index@(_Z26BTC_Conv2d_balance_128_binPKjS0_Piiiiiiiiiiiiii)
        /*00b0*/ 	.word	0x00000028


	//----- nvinfo : EIATTR_FRAME_SIZE
	.align		4
.L_29:
        /*00b4*/ 	.byte	0x04, 0x11
        /*00b6*/ 	.short	(.L_31 - .L_30)
	.align		4
.L_30:
        /*00b8*/ 	.word	index@($__internal_1_$__cuda_sm_10x_mma_bit_internal_xor_m8n8k128)
        /*00bc*/ 	.word	0x00000008


	//----- nvinfo : EIATTR_FRAME_SIZE
	.align		4
.L_31:
        /*00c0*/ 	.byte	0x04, 0x11
        /*00c2*/ 	.short	(.L_33 - .L_32)
	.align		4
.L_32:
        /*00c4*/ 	.word	index@($__internal_0_$__cuda_sm_10x_mma_bit_internal_and_m8n8k128)
        /*00c8*/ 	.word	0x00000008


	//----- nvinfo : EIATTR_FRAME_SIZE
	.align		4
.L_33:
        /*00cc*/ 	.byte	0x04, 0x11
        /*00ce*/ 	.short	(.L_35 - .L_34)
	.align		4
.L_34:
        /*00d0*/ 	.word	index@(_Z26BTC_Conv2d_balance_128_binPKjS0_Piiiiiiiiiiiiii)
        /*00d4*/ 	.word	0x00000008


	//----- nvinfo : EIATTR_MIN_STACK_SIZE
	.align		4
.L_35:
        /*00d8*/ 	.byte	0x04, 0x12
        /*00da*/ 	.short	(.L_37 - .L_36)
	.align		4
.L_36:
        /*00dc*/ 	.word	index@(_Z26BTC_Conv2d_balance_128_binPKjS0_Piiiiiiiiiiiiii)
        /*00e0*/ 	.word	0x00000008


	//----- nvinfo : EIATTR_MIN_STACK_SIZE
	.align		4
.L_37:
        /*00e4*/ 	.byte	0x04, 0x12
        /*00e6*/ 	.short	(.L_39 - .L_38)
	.align		4
.L_38:
        /*00e8*/ 	.word	index@(_Z22BTC_Conv2d_balance_128PKjS0_Piiiiiiiiiiiiii)
        /*00ec*/ 	.word	0x00000000


	//----- nvinfo : EIATTR_MIN_STACK_SIZE
	.align		4
.L_39:
        /*00f0*/ 	.byte	0x04, 0x12
        /*00f2*/ 	.short	(.L_41 - .L_40)
	.align		4
.L_40:
        /*00f4*/ 	.word	index@(_Z16BTC_trans_outputPKiPiiiii)
        /*00f8*/ 	.word	0x00000000


	//----- nvinfo : EIATTR_MIN_STACK_SIZE
	.align		4
.L_41:
        /*00fc*/ 	.byte	0x04, 0x12
        /*00fe*/ 	.short	(.L_43 - .L_42)
	.align		4
.L_42:
        /*0100*/ 	.word	index@(_Z22BTC_Conv2d_balance_binPKjS0_Piiiiiiiiiiiiii)
        /*0104*/ 	.word	0x00000008


	//----- nvinfo : EIATTR_MIN_STACK_SIZE
	.align		4
.L_43:
        /*0108*/ 	.byte	0x04, 0x12
        /*010a*/ 	.short	(.L_45 - .L_44)
	.align		4
.L_44:
        /*010c*/ 	.word	index@(_Z18BTC_Conv2d_balancePKjS0_Piiiiiiiiiiiiii)
        /*0110*/ 	.word	0x00000000
.L_45:


//--------------------- .nv.compat                --------------------------
	.section	.nv.compat,"",@"SHT_CUDA_COMPAT_INFO"
	.align	4
        /*0000*/ 	.byte	0x02, 0x09, 0x00, 0x00, 0x02, 0x02, 0x02, 0x00, 0x02, 0x05, 0x05, 0x00, 0x03, 0x07, 0x01, 0x01
        /*0010*/ 	.byte	0x02, 0x03, 0x00, 0x00, 0x02, 0x06, 0x01, 0x00, 0x04, 0x0b, 0x08, 0x00, 0x01, 0x00, 0x00, 0x00
        /*0020*/ 	.byte	0x00, 0x00, 0x00, 0x00


//--------------------- .nv.info._Z26BTC_Conv2d_balance_128_binPKjS0_Piiiiiiiiiiiiii --------------------------
	.section	.nv.info._Z26BTC_Conv2d_balance_128_binPKjS0_Piiiiiiiiiiiiii,"",@"SHT_CUDA_INFO"
	.sectionflags	@""
	.align	4


	//----- nvinfo : EIATTR_CUDA_API_VERSION
	.align		4
        /*0000*/ 	.byte	0x04, 0x37
        /*0002*/ 	.short	(.L_47 - .L_46)
.L_46:
        /*0004*/ 	.word	0x00000082


	//----- nvinfo : EIATTR_KPARAM_INFO
	.align		4
.L_47:
        /*0008*/ 	.byte	0x04, 0x17
        /*000a*/ 	.short	(.L_49 - .L_48)
.L_48:
        /*000c*/ 	.word	0x00000000
        /*0010*/ 	.short	0x000f
        /*0012*/ 	.short	0x0048
        /*0014*/ 	.byte	0x00, 0xf0, 0x11, 0x00


	//----- nvinfo : EIATTR_KPARAM_INFO
	.align		4
.L_49:
        /*0018*/ 	.byte	0x04, 0x17
        /*001a*/ 	.short	(.L_51 - .L_50)
.L_50:
        /*001c*/ 	.word	0x00000000
        /*0020*/ 	.short	0x000e
        /*0022*/ 	.short	0x0044
        /*0024*/ 	.byte	0x00, 0xf0, 0x11, 0x00


	//----- nvinfo : EIATTR_KPARAM_INFO
	.align		4
.L_51:
        /*0028*/ 	.byte	0x04, 0x17
        /*002a*/ 	.short	(.L_53 - .L_52)
.L_52:
        /*002c*/ 	.word	0x00000000
        /*0030*/ 	.short	0x000d
        /*0032*/ 	.short	0x0040
        /*0034*/ 	.byte	0x00, 0xf0, 0x11, 0x00


	//----- nvinfo : EIATTR_KPARAM_INFO
	.align		4
.L_53:
        /*0038*/ 	.byte	0x04, 0x17
        /*003a*/ 	.short	(.L_55 - .L_54)
.L_54:
        /*003c*/ 	.word	0x00000000
        /*0040*/ 	.short	0x000c
        /*0042*/ 	.short	0x003c
        /*0044*/ 	.byte	0x00, 0xf0, 0x11, 0x00


	//----- nvinfo : EIATTR_KPARAM_INFO
	.align		4
.L_55:
        /*0048*/ 	.byte	0x04, 0x17
        /*004a*/ 	.short	(.L_57 - .L_56)
.L_56:
        /*004c*/ 	.word	0x00000000
        /*0050*/ 	.short	0x000b
        /*0052*/ 	.short	0x0038
        /*0054*/ 	.byte	0x00, 0xf0, 0x11, 0x00


	//----- nvinfo : EIATTR_KPARAM_INFO
	.align		4
.L_57:
        /*0058*/ 	.byte	0x04, 0x17
        /*005a*/ 	.short	(.L_59 - .L_58)
.L_58:
        /*005c*/ 	.word	0x00000000
        /*0060*/ 	.short	0x000a
        /*0062*/ 	.short	0x0034
        /*0064*/ 	.byte	0x00, 0xf0, 0x11, 0x00


	//----- nvinfo : EIATTR_KPARAM_INFO
	.align		4
.L_59:
        /*0068*/ 	.byte	0x04, 0x17
        /*006a*/ 	.short	(.L_61 - .L_60)
.L_60:
        /*006c*/ 	.word	0x00000000
        /*0070*/ 	.short	0x0009
        /*0072*/ 	.short	0x0030
        /*0074*/ 	.byte	0x00, 0xf0, 0x11, 0x00


	//----- nvinfo : EIATTR_KPARAM_INFO
	.align		4
.L_61:
        /*0078*/ 	.byte	0x04, 0x17
        /*007a*/ 	.short	(.L_63 - .L_62)
.L_62:
        /*007c*/ 	.word	0x00000000
        /*0080*/ 	.short	0x0008
        /*0082*/ 	.short	0x002c
        /*0084*/ 	.byte	0x00, 0xf0, 0x11, 0x00


	//----- nvinfo : EIATTR_KPARAM_INFO
	.align		4
.L_63:
        /*0088*/ 	.byte	0x04, 0x17
        /*008a*/ 	.short	(.L_65 - .L_64)
.L_64:
        /*008c*/ 	.word	0x00000000
        /*0090*/ 	.short	0x0007
        /*0092*/ 	.short	0x0028
        /*0094*/ 	.byte	0x00, 0xf0, 0x11, 0x00


	//----- nvinfo : EIATTR_KPARAM_INFO
	.align		4
.L_65:
        /*0098*/ 	.byte	0x04, 0x17
        /*009a*/ 	.short	(.L_67 - .L_66)
.L_66:
        /*009c*/ 	.word	0x00000000
        /*00a0*/ 	.short	0x0006
        /*00a2*/ 	.short	0x0024
        /*00a4*/ 	.byte	0x00, 0xf0, 0x11, 0x00


	//----- nvinfo : EIATTR_KPARAM_INFO
	.align		4
.L_67:
        /*00a8*/ 	.byte	0x04, 0x17
        /*00aa*/ 	.short	(.L_69 - .L_68)
.L_68:
        /*00ac*/ 	.word	0x00000000
        /*00b0*/ 	.short	0x0005
        /*00b2*/ 	.short	0x0020
        /*00b4*/ 	.byte	0x00, 0xf0, 0x11, 0x00


	//----- nvinfo : EIATTR_KPARAM_INFO
	.align		4
.L_69:
        /*00b8*/ 	.byte	0x04, 0x17
        /*00ba*/ 	.short	(.L_71 - .L_70)
.L_70:
        /*00bc*/ 	.word	0x00000000
        /*00c0*/ 	.short	0x0004
        /*00c2*/ 	.short	0x001c
        /*00c4*/ 	.byte	0x00, 0xf0, 0x11, 0x00


	//----- nvinfo : EIATTR_KPARAM_INFO
	.align		4
.L_71:
        /*00c8*/ 	.byte	0x04, 0x17
        /*00ca*/ 	.short	(.L_73 - .L_72)
.L_72:
        /*00cc*/ 	.word	0x00000000
        /*00d0*/ 	.short	0x0003
        /*00d2*/ 	.short	0x0018
        /*00d4*/ 	.byte	0x00, 0xf0, 0x11, 0x00


	//----- nvinfo : EIATTR_KPARAM_INFO
	.align		4
.L_73:
        /*00d8*/ 	.byte	0x04, 0x17
        /*00da*/ 	.short	(.L_75 - .L_74)
.L_74:
        /*00dc*/ 	.word	0x00000000
        /*00e0*/ 	.short	0x0002
        /*00e2*/ 	.short	0x0010
        /*00e4*/ 	.byte	0x00, 0xf5, 0x21, 0x00


	//----- nvinfo : EIATTR_KPARAM_INFO
	.align		4
.L_75:
        /*00e8*/ 	.byte	0x04, 0x17
        /*00ea*/ 	.short	(.L_77 - .L_76)
.L_76:
        /*00ec*/ 	.word	0x00000000
        /*00f0*/ 	.short	0x0001
        /*00f2*/ 	.short	0x0008
        /*00f4*/ 	.byte	0x00, 0xf5, 0x21, 0x00


	//----- nvinfo : EIATTR_KPARAM_INFO
	.align		4
.L_77:
        /*00f8*/ 	.byte	0x04, 0x17
        /*00fa*/ 	.short	(.L_79 - .L_78)
.L_78:
        /*00fc*/ 	.word	0x00000000
        /*0100*/ 	.short	0x0000
        /*0102*/ 	.short	0x0000
        /*0104*/ 	.byte	0x00, 0xf5, 0x21, 0x00


	//----- nvinfo : EIATTR_SPARSE_MMA_MASK
	.align		4
.L_79:
        /*0108*/ 	.byte	0x03, 0x50
        /*010a*/ 	.short	0x0000


	//----- nvinfo : EIATTR_WMMA_USED
	.align		4
        /*010c*/ 	.byte	0x01, 0x2b
	.zero		2


	//----- nvinfo : EIATTR_MAXREG_COUNT
	.align		4
        /*0110*/ 	.byte	0x03, 0x1b
        /*0112*/ 	.short	0x00ff


	//----- nvinfo : EIATTR_MERCURY_ISA_VERSION
	.align		4
        /*0114*/ 	.byte	0x03, 0x5f
        /*0116*/ 	.short	0x0101


	//----- nvinfo : EIATTR_COOP_GROUP_MASK_REGIDS
	.align		4
        /*0118*/ 	.byte	0x04, 0x29
        /*011a*/ 	.short	(.L_81 - .L_80)


	//   ....[0]....
.L_80:
        /*011c*/ 	.word	0xffffffff


	//   ....[1]....
        /*0120*/ 	.word	0xffffffff


	//----- nvinfo : EIATTR_COOP_GROUP_INSTR_OFFSETS
	.align		4
.L_81:
        /*0124*/ 	.byte	0x04, 0x28
        /*0126*/ 	.short	(.L_83 - .L_82)


	//   ....[0]....
.L_82:
        /*0128*/ 	.word	0x00001490


	//   ....[1]....
        /*012c*/ 	.word	0x000014c0


	//----- nvinfo : EIATTR_VRC_CTA_INIT_COUNT
	.align		4
.L_83:
        /*0130*/ 	.byte	0x02, 0x4a
	.zero		1
	.zero		1


	//----- nvinfo : EIATTR_EXIT_INSTR_OFFSETS
	.align		4
        /*0134*/ 	.byte	0x04, 0x1c
        /*0136*/ 	.short	(.L_85 - .L_84)


	//   ....[0]....
.L_84:
        /*0138*/ 	.word	0x000014e0


	//   ....[1]....
        /*013c*/ 	.word	0x00001670


	//----- nvinfo : EIATTR_CRS_STACK_SIZE
	.align		4
.L_85:
        /*0140*/ 	.byte	0x04, 0x1e
        /*0142*/ 	.short	(.L_87 - .L_86)
.L_86:
        /*0144*/ 	.word	0x00000000


	//----- nvinfo : EIATTR_CBANK_PARAM_SIZE
	.align		4
.L_87:
        /*0148*/ 	.byte	0x03, 0x19
        /*014a*/ 	.short	0x004c


	//----- nvinfo : EIATTR_PARAM_CBANK
	.align		4
        /*014c*/ 	.byte	0x04, 0x0a
        /*014e*/ 	.short	(.L_89 - .L_88)
	.align		4
.L_88:
        /*0150*/ 	.word	index@(.nv.constant0._Z26BTC_Conv2d_balance_128_binPKjS0_Piiiiiiiiiiiiii)
        /*0154*/ 	.short	0x0380
        /*0156*/ 	.short	0x004c


	//----- nvinfo : EIATTR_SW_WAR
	.align		4
.L_89:
        /*0158*/ 	.byte	0x04, 0x36
        /*015a*/ 	.short	(.L_91 - .L_90)
.L_90:
        /*015c*/ 	.word	0x00000008
.L_91:


//--------------------- .nv.info._Z22BTC_Conv2d_balance_128PKjS0_Piiiiiiiiiiiiii --------------------------
	.section	.nv.info._Z22BTC_Conv2d_balance_128PKjS0_Piiiiiiiiiiiiii,"",@"SHT_CUDA_INFO"
	.sectionflags	@""
	.align	4


	//----- nvinfo : EIATTR_CUDA_API_VERSION
	.align		4
        /*0000*/ 	.byte	0x04, 0x37
        /*0002*/ 	.short	(.L_93 - .L_92)
.L_92:
        /*0004*/ 	.word	0x00000082


	//----- nvinfo : EIATTR_KPARAM_INFO
	.align		4
.L_93:
        /*0008*/ 	.byte	0x04, 0x17
        /*000a*/ 	.short	(.L_95 - .L_94)
.L_94:
        /*000c*/ 	.word	0x00000000
        /*0010*/ 	.short	0x000f
        /*0012*/ 	.short	0x0048
        /*0014*/ 	.byte	0x00, 0xf0, 0x11, 0x00


	//----- nvinfo : EIATTR_KPARAM_INFO
	.align		4
.L_95:
        /*0018*/ 	.byte	0x04, 0x17
        /*001a*/ 	.short	(.L_97 - .L_96)
.L_96:
        /*001c*/ 	.word	0x00000000
        /*0020*/ 	.short	0x000e
        /*0022*/ 	.short	0x0044
        /*0024*/ 	.byte	0x00, 0xf0, 0x11, 0x00


	//----- nvinfo : EIATTR_KPARAM_INFO
	.align		4
.L_97:
        /*0028*/ 	.byte	0x04, 0x17
        /*002a*/ 	.short	(.L_99 - .L_98)
.L_98:
        /*002c*/ 	.word	0x00000000
        /*0030*/ 	.short	0x000d
        /*0032*/ 	.short	0x0040
        /*0034*/ 	.byte	0x00, 0xf0, 0x11, 0x00


	//----- nvinfo : EIATTR_KPARAM_INFO
	.align		4
.L_99:
        /*0038*/ 	.byte	0x04, 0x17
        /*003a*/ 	.short	(.L_101 - .L_100)
.L_100:
        /*003c*/ 	.word	0x00000000
        /*0040*/ 	.short	0x000c
        /*0042*/ 	.short	0x003c
        /*0044*/ 	.byte	0x00, 0xf0, 0x11, 0x00


	//----- nvinfo : EIATTR_KPARAM_INFO
	.align		4
.L_101:
        /*0048*/ 	.byte	0x04, 0x17
        /*004a*/ 	.short	(.L_103 - .L_102)
.L_102:
        /*004c*/ 	.word	0x00000000
        /*0050*/ 	.short	0x000b
        /*0052*/ 	.short	0x0038
        /*0054*/ 	.byte	0x00, 0xf0, 0x11, 0x00


	//----- nvinfo : EIATTR_KPARAM_INFO
	.align		4
.L_103:
        /*0058*/ 	.byte	0x04, 0x17
        /*005a*/ 	.short	(.L_105 - .L_104)
.L_104:
        /*005c*/ 	.word	0x00000000
        /*0060*/ 	.short	0x000a
        /*0062*/ 	.short	0x0034
        /*0064*/ 	.byte	0x00, 0xf0, 0x11, 0x00


	//----- nvinfo : EIATTR_KPARAM_INFO
	.align		4
.L_105:
        /*0068*/ 	.byte	0x04, 0x17
        /*006a*/ 	.short	(.L_107 - .L_106)
.L_106:
        /*006c*/ 	.word	0x00000000
        /*0070*/ 	.short	0x0009
        /*0072*/ 	.short	0x0030
        /*0074*/ 	.byte	0x00, 0xf0, 0x11, 0x00


	//----- nvinfo : EIATTR_KPARAM_INFO
	.align		4
.L_107:
        /*0078*/ 	.byte	0x04, 0x17
        /*007a*/ 	.short	(.L_109 - .L_108)
.L_108:
        /*007c*/ 	.word	0x00000000
        /*0080*/ 	.short	0x0008
        /*0082*/ 	.short	0x002c
        /*0084*/ 	.byte	0x00, 0xf0, 0x11, 0x00


	//----- nvinfo : EIATTR_KPARAM_INFO
	.align		4
.L_109:
        /*0088*/ 	.byte	0x04, 0x17
        /*008a*/ 	.short	(.L_111 - .L_110)
.L_110:
        /*008c*/ 	.word	0x00000000
        /*0090*/ 	.short	0x0007
        /*0092*/ 	.short	0x0028
        /*0094*/ 	.byte	0x00, 0xf0, 0x11, 0x00


	//----- nvinfo : EIATTR_KPARAM_INFO
	.align		4
.L_111:
        /*0098*/ 	.byte	0x04, 0x17
        /*009a*/ 	.short	(.L_113 - .L_112)
.L_112:
        /*009c*/ 	.word	0x00000000
        /*00a0*/ 	.short	0x0006
        /*00a2*/ 	.short	0x0024
        /*00a4*/ 	.byte	0x00, 0xf0, 0x11, 0x00


	//----- nvinfo : EIATTR_KPARAM_INFO
	.align		4
.L_113:
        /*00a8*/ 	.byte	0x04, 0x17
        /*00aa*/ 	.short	(.L_115 - .L_114)
.L_114:
        /*00ac*/ 	.word	0x00000000
        /*00b0*/ 	.short	0x0005
        /*00b2*/ 	.short	0x0020
        /*00b4*/ 	.byte	0x00, 0xf0, 0x11, 0x00


	//----- nvinfo : EIATTR_KPARAM_INFO
	.align		4
.L_115:
        /*00b8*/ 	.byte	0x04, 0x17
        /*00ba*/ 	.short	(.L_117 - .L_116)
.L_116:
        /*00bc*/ 	.word	0x00000000
        /*00c0*/ 	.short	0x0004
        /*00c2*/ 	.short	0x001c
        /*00c4*/ 	.byte	0x00, 0xf0, 0x11, 0x00


	//----- nvinfo : EIATTR_KPARAM_INFO
	.align		4
.L_117:
        /*00c8*/ 	.byte	0x04, 0x17
        /*00ca*/ 	.short	(.L_119 - .L_118)
.L_118:
        /*00cc*/ 	.word	0x00000000
        /*00d0*/ 	.short	0x0003
        /*00d2*/ 	.short	0x0018
        /*00d4*/ 	.byte	0x00, 0xf0, 0x11, 0x00


	//----- nvinfo : EIATTR_KPARAM_INFO
	.align		4
.L_119:
        /*00d8*/ 	.byte	0x04, 0x17
        /*00da*/ 	.short	(.L_121 - .L_120)
.L_120:
        /*00dc*/ 	.word	0x00000000
        /*00e0*/ 	.short	0x0002
        /*00e2*/ 	.short	0x0010
        /*00e4*/ 	.byte	0x00, 0xf5, 0x21, 0x00


	//----- nvinfo : EIATTR_KPARAM_INFO
	.align		4
.L_121:
        /*00e8*/ 	.byte	0x04, 0x17
        /*00ea*/ 	.short	(.L_123 - .L_122)
.L_122:
        /*00ec*/ 	.word	0x00000000
        /*00f0*/ 	.short	0x0001
        /*00f2*/ 	.short	0x0008
        /*00f4*/ 	.byte	0x00, 0xf5, 0x21, 0x00


	//----- nvinfo : EIATTR_KPARAM_INFO
	.align		4
.L_123:
        /*00f8*/ 	.byte	0x04, 0x17
        /*00fa*/ 	.short	(.L_125 - .L_124)
.L_124:
        /*00fc*/ 	.word	0x00000000
        /*0100*/ 	.short	0x0000
        /*0102*/ 	.short	0x0000
        /*0104*/ 	.byte	0x00, 0xf5, 0x21, 0x00


	//----- nvinfo : EIATTR_SPARSE_MMA_MASK
	.align		4
.L_125:
        /*0108*/ 	.byte	0x03, 0x50
        /*010a*/ 	.short	0x0000


	//----- nvinfo : EIATTR_WMMA_USED
	.align		4
        /*010c*/ 	.byte	0x01, 0x2b
	.zero		2


	//----- nvinfo : EIATTR_MAXREG_COUNT
	.align		4
        /*0110*/ 	.byte	0x03, 0x1b
        /*0112*/ 	.short	0x00ff


	//----- nvinfo : EIATTR_MERCURY_ISA_VERSION
	.align		4
        /*0114*/ 	.byte	0x03, 0x5f
        /*0116*/ 	.short	0x0101


	//----- nvinfo : EIATTR_VRC_CTA_INIT_COUNT
	.align		4
        /*0118*/ 	.byte	0x02, 0x4a
	.zero		1
	.zero		1


	//----- nvinfo : EIATTR_EXIT_INSTR_OFFSETS
	.align		4
        /*011c*/ 	.byte	0x04, 0x1c
        /*011e*/ 	.short	(.L_127 - .L_126)


	//   ....[0]....
.L_126:
        /*0120*/ 	.word	0x000013b0


	//----- nvinfo : EIATTR_CRS_STACK_SIZE
	.align		4
.L_127:
        /*0124*/ 	.byte	0x04, 0x1e
        /*0126*/ 	.short	(.L_129 - .L_128)
.L_128:
        /*0128*/ 	.word	0x00000000


	//----- nvinfo : EIATTR_CBANK_PARAM_SIZE
	.align		4
.L_129:
        /*012c*/ 	.byte	0x03, 0x19
        /*012e*/ 	.short	0x004c


	//----- nvinfo : EIATTR_PARAM_CBANK
	.align		4
        /*0130*/ 	.byte	0x04, 0x0a
        /*0132*/ 	.short	(.L_131 - .L_130)
	.align		4
.L_130:
        /*0134*/ 	.word	index@(.nv.constant0._Z22BTC_Conv2d_balance_128PKjS0_Piiiiiiiiiiiiii)
        /*0138*/ 	.short	0x0380
        /*013a*/ 	.short	0x004c


	//----- nvinfo : EIATTR_SW_WAR
	.align		4
.L_131:
        /*013c*/ 	.byte	0x04, 0x36
        /*013e*/ 	.short	(.L_133 - .L_132)
.L_132:
        /*0140*/ 	.word	0x00000008
.L_133:


//--------------------- .nv.info._Z16BTC_trans_outputPKiPiiiii --------------------------
	.section	.nv.info._Z16BTC_trans_outputPKiPiiiii,"",@"SHT_CUDA_INFO"
	.sectionflags	@""
	.align	4


	//----- nvinfo : EIATTR_CUDA_API_VERSION
	.align		4
        /*0000*/ 	.byte	0x04, 0x37
        /*0002*/ 	.short	(.L_135 - .L_134)
.L_134:
        /*0004*/ 	.word	0x00000082


	//----- nvinfo : EIATTR_KPARAM_INFO
	.align		4
.L_135:
        /*0008*/ 	.byte	0x04, 0x17
        /*000a*/ 	.short	(.L_137 - .L_136)
.L_136:
        /*000c*/ 	.word	0x00000000
        /*0010*/ 	.short	0x0005
        /*0012*/ 	.short	0x001c
        /*0014*/ 	.byte	0x00, 0xf0, 0x11, 0x00


	//----- nvinfo : EIATTR_KPARAM_INFO
	.align		4
.L_137:
        /*0018*/ 	.byte	0x04, 0x17
        /*001a*/ 	.short	(.L_139 - .L_138)
.L_138:
        /*001c*/ 	.word	0x00000000
        /*0020*/ 	.short	0x0004
        /*0022*/ 	.short	0x0018
        /*0024*/ 	.byte	0x00, 0xf0, 0x11, 0x00


	//----- nvinfo : EIATTR_KPARAM_INFO
	.align		4
.L_139:
        /*0028*/ 	.byte	0x04, 0x17
        /*002a*/ 	.short	(.L_141 - .L_140)
.L_140:
        /*002c*/ 	.word	0x00000000
        /*0030*/ 	.short	0x0003
        /*0032*/ 	.short	0x0014
        /*0034*/ 	.byte	0x00, 0xf0, 0x11, 0x00


	//----- nvinfo : EIATTR_KPARAM_INFO
	.align		4
.L_141:
        /*0038*/ 	.byte	0x04, 0x17
        /*003a*/ 	.short	(.L_143 - .L_142)
.L_142:
        /*003c*/ 	.word	0x00000000
        /*0040*/ 	.short	0x0002
        /*0042*/ 	.short	0x0010
        /*0044*/ 	.byte	0x00, 0xf0, 0x11, 0x00


	//----- nvinfo : EIATTR_KPARAM_INFO
	.align		4
.L_143:
        /*0048*/ 	.byte	0x04, 0x17
        /*004a*/ 	.short	(.L_145 - .L_144)
.L_144:
        /*004c*/ 	.word	0x00000000
        /*0050*/ 	.short	0x0001
        /*0052*/ 	.short	0x0008
        /*0054*/ 	.byte	0x00, 0xf5, 0x21, 0x00


	//----- nvinfo : EIATTR_KPARAM_INFO
	.align		4
.L_145:
        /*0058*/ 	.byte	0x04, 0x17
        /*005a*/ 	.short	(.L_147 - .L_146)
.L_146:
        /*005c*/ 	.word	0x00000000
        /*0060*/ 	.short	0x0000
        /*0062*/ 	.short	0x0000
        /*0064*/ 	.byte	0x00, 0xf5, 0x21, 0x00


	//----- nvinfo : EIATTR_SPARSE_MMA_MASK
	.align		4
.L_147:
        /*0068*/ 	.byte	0x03, 0x50
        /*006a*/ 	.short	0x0000


	//----- nvinfo : EIATTR_MAXREG_COUNT
	.align		4
        /*006c*/ 	.byte	0x03, 0x1b
        /*006e*/ 	.short	0x00ff


	//----- nvinfo : EIATTR_MERCURY_ISA_VERSION
	.align		4
        /*0070*/ 	.byte	0x03, 0x5f
        /*0072*/ 	.short	0x0101


	//----- nvinfo : EIATTR_VRC_CTA_INIT_COUNT
	.align		4
        /*0074*/ 	.byte	0x02, 0x4a
	.zero		1
	.zero		1


	//----- nvinfo : EIATTR_EXIT_INSTR_OFFSETS
	.align		4
        /*0078*/ 	.byte	0x04, 0x1c
        /*007a*/ 	.short	(.L_149 - .L_148)


	//   ....[0]....
.L_148:
        /*007c*/ 	.word	0x00000040


	//   ....[1]....
        /*0080*/ 	.word	0x00000490


	//   ....[2]....
        /*0084*/ 	.word	0x00000670


	//   ....[3]....
        /*0088*/ 	.word	0x000007d0


	//   ....[4]....
        /*008c*/ 	.word	0x000008c0


	//----- nvinfo : EIATTR_CRS_STACK_SIZE
	.align		4
.L_149:
        /*0090*/ 	.byte	0x04, 0x1e
        /*0092*/ 	.short	(.L_151 - .L_150)
.L_150:
        /*0094*/ 	.word	0x00000000


	//----- nvinfo : EIATTR_CBANK_PARAM_SIZE
	.align		4
.L_151:
        /*0098*/ 	.byte	0x03, 0x19
        /*009a*/ 	.short	0x0020


	//----- nvinfo : EIATTR_PARAM_CBANK
	.align		4
        /*009c*/ 	.byte	0x04, 0x0a
        /*009e*/ 	.short	(.L_153 - .L_152)
	.align		4
.L_152:
        /*00a0*/ 	.word	index@(.nv.constant0._Z16BTC_trans_outputPKiPiiiii)
        /*00a4*/ 	.short	0x0380
        /*00a6*/ 	.short	0x0020


	//----- nvinfo : EIATTR_SW_WAR
	.align		4
.L_153:
        /*00a8*/ 	.byte	0x04, 0x36
        /*00aa*/ 	.short	(.L_155 - .L_154)
.L_154:
        /*00ac*/ 	.word	0x00000008
.L_155:


//--------------------- .nv.info._Z22BTC_Conv2d_balance_binPKjS0_Piiiiiiiiiiiiii --------------------------
	.section	.nv.info._Z22BTC_Conv2d_balance_binPKjS0_Piiiiiiiiiiiiii,"",@"SHT_CUDA_INFO"
	.sectionflags	@""
	.align	4


	//----- nvinfo : EIATTR_CUDA_API_VERSION
	.align		4
        /*0000*/ 	.byte	0x04, 0x37
        /*0002*/ 	.short	(.L_157 - .L_156)
.L_156:
        /*0004*/ 	.word	0x00000082


	//----- nvinfo : EIATTR_KPARAM_INFO
	.align		4
.L_157:
        /*0008*/ 	.byte	0x04, 0x17
        /*000a*/ 	.short	(.L_159 - .L_158)
.L_158:
        /*000c*/ 	.word	0x00000000
        /*0010*/ 	.short	0x000f
        /*0012*/ 	.short	0x0048
        /*0014*/ 	.byte	0x00, 0xf0, 0x11, 0x00


	//----- nvinfo : EIATTR_KPARAM_INFO
	.align		4
.L_159:
        /*0018*/ 	.byte	0x04, 0x17
        /*001a*/ 	.short	(.L_161 - .L_160)
.L_160:
        /*001c*/ 	.word	0x00000000
        /*0020*/ 	.short	0x000e
        /*0022*/ 	.short	0x0044
        /*0024*/ 	.byte	0x00, 0xf0, 0x11, 0x00


	//----- nvinfo : EIATTR_KPARAM_INFO
	.align		4
.L_161:
        /*0028*/ 	.byte	0x04, 0x17
        /*002a*/ 	.short	(.L_163 - .L_162)
.L_162:
        /*002c*/ 	.word	0x00000000
        /*0030*/ 	.short	0x000d
        /*0032*/ 	.short	0x0040
        /*0034*/ 	.byte	0x00, 0xf0, 0x11, 0x00


	//----- nvinfo : EIATTR_KPARAM_INFO
	.align		4
.L_163:
        /*0038*/ 	.byte	0x04, 0x17
        /*003a*/ 	.short	(.L_165 - .L_164)
.L_164:
        /*003c*/ 	.word	0x00000000
        /*0040*/ 	.short	0x000c
        /*0042*/ 	.short	0x003c
        /*0044*/ 	.byte	0x00, 0xf0, 0x11, 0x00


	//----- nvinfo : EIATTR_KPARAM_INFO
	.align		4
.L_165:
        /*0048*/ 	.byte	0x04, 0x17
        /*004a*/ 	.short	(.L_167 - .L_166)
.L_166:
        /*004c*/ 	.word	0x00000000
        /*0050*/ 	.short	0x000b
        /*0052*/ 	.short	0x0038
        /*0054*/ 	.byte	0x00, 0xf0, 0x11, 0x00


	//----- nvinfo : EIATTR_KPARAM_INFO
	.align		4
.L_167:
        /*0058*/ 	.byte	0x04, 0x17
        /*005a*/ 	.short	(.L_169 - .L_168)
.L_168:
        /*005c*/ 	.word	0x00000000
        /*0060*/ 	.short	0x000a
        /*0062*/ 	.short	0x0034
        /*0064*/ 	.byte	0x00, 0xf0, 0x11, 0x00


	//----- nvinfo : EIATTR_KPARAM_INFO
	.align		4
.L_169:
        /*0068*/ 	.byte	0x04, 0x17
        /*006a*/ 	.short	(.L_171 - .L_170)
.L_170:
        /*006c*/ 	.word	0x00000000
        /*0070*/ 	.short	0x0009
        /*0072*/ 	.short	0x0030
        /*0074*/ 	.byte	0x00, 0xf0, 0x11, 0x00


	//----- nvinfo : EIATTR_KPARAM_INFO
	.align		4
.L_171:
        /*0078*/ 	.byte	0x04, 0x17
        /*007a*/ 	.short	(.L_173 - .L_172)
.L_172:
        /*007c*/ 	.word	0x00000000
        /*0080*/ 	.short	0x0008
        /*0082*/ 	.short	0x002c
        /*0084*/ 	.byte	0x00, 0xf0, 0x11, 0x00


	//----- nvinfo : EIATTR_KPARAM_INFO
	.align		4
.L_173:
        /*0088*/ 	.byte	0x04, 0x17
        /*008a*/ 	.short	(.L_175 - .L_174)
.L_174:
        /*008c*/ 	.word	0x00000000
        /*0090*/ 	.short	0x0007
        /*0092*/ 	.short	0x0028
        /*0094*/ 	.byte	0x00, 0xf0, 0x11, 0x00


	//----- nvinfo : EIATTR_KPARAM_INFO
	.align		4
.L_175:
        /*0098*/ 	.byte	0x04, 0x17
        /*009a*/ 	.short	(.L_177 - .L_176)
.L_176:
        /*009c*/ 	.word	0x00000000
        /*00a0*/ 	.short	0x0006
        /*00a2*/ 	.short	0x0024
        /*00a4*/ 	.byte	0x00, 0xf0, 0x11, 0x00


	//----- nvinfo : EIATTR_KPARAM_INFO
	.align		4
.L_177:
        /*00a8*/ 	.byte	0x04, 0x17
        /*00aa*/ 	.short	(.L_179 - .L_178)
.L_178:
        /*00ac*/ 	.word	0x00000000
        /*00b0*/ 	.short	0x0005
        /*00b2*/ 	.short	0x0020
        /*00b4*/ 	.byte	0x00, 0xf0, 0x11, 0x00


	//----- nvinfo : EIATTR_KPARAM_INFO
	.align		4
.L_179:
        /*00b8*/ 	.byte	0x04, 0x17
        /*00ba*/ 	.short	(.L_181 - .L_180)
.L_180:
        /*00bc*/ 	.word	0x00000000
        /*00c0*/ 	.short	0x0004
        /*00c2*/ 	.short	0x001c
        /*00c4*/ 	.byte	0x00, 0xf0, 0x11, 0x00


	//----- nvinfo : EIATTR_KPARAM_INFO
	.align		4
.L_181:
        /*00c8*/ 	.byte	0x04, 0x17
        /*00ca*/ 	.short	(.L_183 - .L_182)
.L_182:
        /*00cc*/ 	.word	0x00000000
        /*00d0*/ 	.short	0x0003
        /*00d2*/ 	.short	0x0018
        /*00d4*/ 	.byte	0x00, 0xf0, 0x11, 0x00


	//----- nvinfo : EIATTR_KPARAM_INFO
	.align		4
.L_183:
        /*00d8*/ 	.byte	0x04, 0x17
        /*00da*/ 	.short	(.L_185 - .L_184)
.L_184:
        /*00dc*/ 	.word	0x00000000
        /*00e0*/ 	.short	0x0002
        /*00e2*/ 	.short	0x0010
        /*00e4*/ 	.byte	0x00, 0xf5, 0x21, 0x00


	//----- nvinfo : EIATTR_KPARAM_INFO
	.align		4
.L_185:
        /*00e8*/ 	.byte	0x04, 0x17
        /*00ea*/ 	.short	(.L_187 - .L_186)
.L_186:
        /*00ec*/ 	.word	0x00000000
        /*00f0*/ 	.short	0x0001
        /*00f2*/ 	.short	0x0008
        /*00f4*/ 	.byte	0x00, 0xf5, 0x21, 0x00


	//----- nvinfo : EIATTR_KPARAM_INFO
	.align		4
.L_187:
        /*00f8*/ 	.byte	0x04, 0x17
        /*00fa*/ 	.short	(.L_189 - .L_188)
.L_188:
        /*00fc*/ 	.word	0x00000000
        /*0100*/ 	.short	0x0000
        /*0102*/ 	.short	0x0000
        /*0104*/ 	.byte	0x00, 0xf5, 0x21, 0x00


	//----- nvinfo : EIATTR_SPARSE_MMA_MASK
	.align		4
.L_189:
        /*0108*/ 	.byte	0x03, 0x50
        /*010a*/ 	.short	0x0000


	//----- nvinfo : EIATTR_WMMA_USED
	.align		4
        /*010c*/ 	.byte	0x01, 0x2b
	.zero		2


	//----- nvinfo : EIATTR_MAXREG_COUNT
	.align		4
        /*0110*/ 	.byte	0x03, 0x1b
        /*0112*/ 	.short	0x00ff


	//----- nvinfo : EIATTR_MERCURY_ISA_VERSION
	.align		4
        /*0114*/ 	.byte	0x03, 0x5f
        /*0116*/ 	.short	0x0101


	//----- nvinfo : EIATTR_COOP_GROUP_MASK_REGIDS
	.align		4
        /*0118*/ 	.byte	0x04, 0x29
        /*011a*/ 	.short	(.L_191 - .L_190)


	//   ....[0]....
.L_190:
        /*011c*/ 	.word	0xffffffff


	//   ....[1]....
        /*0120*/ 	.word	0xffffffff


	//----- nvinfo : EIATTR_COOP_GROUP_INSTR_OFFSETS
	.align		4
.L_191:
        /*0124*/ 	.byte	0x04, 0x28
        /*0126*/ 	.short	(.L_193 - .L_192)


	//   ....[0]....
.L_192:
        /*0128*/ 	.word	0x00001570


	//   ....[1]....
        /*012c*/ 	.word	0x000015a0


	//----- nvinfo : EIATTR_VRC_CTA_INIT_COUNT
	.align		4
.L_193:
        /*0130*/ 	.byte	0x02, 0x4a
	.zero		1
	.zero		1


	//----- nvinfo : EIATTR_EXIT_INSTR_OFFSETS
	.align		4
        /*0134*/ 	.byte	0x04, 0x1c
        /*0136*/ 	.short	(.L_195 - .L_194)


	//   ....[0]....
.L_194:
        /*0138*/ 	.word	0x000015c0


	//   ....[1]....
        /*013c*/ 	.word	0x000016d0


	//----- nvinfo : EIATTR_CRS_STACK_SIZE
	.align		4
.L_195:
        /*0140*/ 	.byte	0x04, 0x1e
        /*0142*/ 	.short	(.L_197 - .L_196)
.L_196:
        /*0144*/ 	.word	0x00000000


	//----- nvinfo : EIATTR_CBANK_PARAM_SIZE
	.align		4
.L_197:
        /*0148*/ 	.byte	0x03, 0x19
        /*014a*/ 	.short	0x004c


	//----- nvinfo : EIATTR_PARAM_CBANK
	.align		4
        /*014c*/ 	.byte	0x04, 0x0a
        /*014e*/ 	.short	(.L_199 - .L_198)
	.align		4
.L_198:
        /*0150*/ 	.word	index@(.nv.constant0._Z22BTC_Conv2d_balance_binPKjS0_Piiiiiiiiiiiiii)
        /*0154*/ 	.short	0x0380
        /*0156*/ 	.short	0x004c


	//----- nvinfo : EIATTR_SW_WAR
	.align		4
.L_199:
        /*0158*/ 	.byte	0x04, 0x36
        /*015a*/ 	.short	(.L_201 - .L_200)
.L_200:
        /*015c*/ 	.word	0x00000008
.L_201:


//--------------------- .nv.info._Z18BTC_Conv2d_balancePKjS0_Piiiiiiiiiiiiii --------------------------
	.section	.nv.info._Z18BTC_Conv2d_balancePKjS0_Piiiiiiiiiiiiii,"",@"SHT_CUDA_INFO"
	.sectionflags	@""
	.align	4


	//----- nvinfo : EIATTR_CUDA_API_VERSION
	.align		4
        /*0000*/ 	.byte	0x04, 0x37
        /*0002*/ 	.short	(.L_203 - .L_202)
.L_202:
        /*0004*/ 	.word	0x00000082


	//----- nvinfo : EIATTR_KPARAM_INFO
	.align		4
.L_203:
        /*0008*/ 	.byte	0x04, 0x17
        /*000a*/ 	.short	(.L_205 - .L_204)
.L_204:
        /*000c*/ 	.word	0x00000000
        /*0010*/ 	.short	0x000f
        /*0012*/ 	.short	0x0048
        /*0014*/ 	.byte	0x00, 0xf0, 0x11, 0x00


	//----- nvinfo : EIATTR_KPARAM_INFO
	.align		4
.L_205:
        /*0018*/ 	.byte	0x04, 0x17
        /*001a*/ 	.short	(.L_207 - .L_206)
.L_206:
        /*001c*/ 	.word	0x00000000
        /*0020*/ 	.short	0x000e
        /*0022*/ 	.short	0x0044
        /*0024*/ 	.byte	0x00, 0xf0, 0x11, 0x00


	//----- nvinfo : EIATTR_KPARAM_INFO
	.align		4
.L_207:
        /*0028*/ 	.byte	0x04, 0x17
        /*002a*/ 	.short	(.L_209 - .L_208)
.L_208:
        /*002c*/ 	.word	0x00000000
        /*0030*/ 	.short	0x000d
        /*0032*/ 	.short	0x0040
        /*0034*/ 	.byte	0x00, 0xf0, 0x11, 0x00


	//----- nvinfo : EIATTR_KPARAM_INFO
	.align		4
.L_209:
        /*0038*/ 	.byte	0x04, 0x17
        /*003a*/ 	.short	(.L_211 - .L_210)
.L_210:
        /*003c*/ 	.word	0x00000000
        /*0040*/ 	.short	0x000c
        /*0042*/ 	.short	0x003c
        /*0044*/ 	.byte	0x00, 0xf0, 0x11, 0x00


	//----- nvinfo : EIATTR_KPARAM_INFO
	.align		4
.L_211:
        /*0048*/ 	.byte	0x04, 0x17
        /*004a*/ 	.short	(.L_213 - .L_212)
.L_212:
        /*004c*/ 	.word	0x00000000
        /*0050*/ 	.short	0x000b
        /*0052*/ 	.short	0x0038
        /*0054*/ 	.byte	0x00, 0xf0, 0x11, 0x00


	//----- nvinfo : EIATTR_KPARAM_INFO
	.align		4
.L_213:
        /*0058*/ 	.byte	0x04, 0x17
        /*005a*/ 	.short	(.L_215 - .L_214)
.L_214:
        /*005c*/ 	.word	0x00000000
        /*0060*/ 	.short	0x000a
        /*0062*/ 	.short	0x0034
        /*0064*/ 	.byte	0x00, 0xf0, 0x11, 0x00


	//----- nvinfo : EIATTR_KPARAM_INFO
	.align		4
.L_215:
        /*0068*/ 	.byte	0x04, 0x17
        /*006a*/ 	.short	(.L_217 - .L_216)
.L_216:
        /*006c*/ 	.word	0x00000000
        /*0070*/ 	.short	0x0009
        /*0072*/ 	.short	0x0030
        /*0074*/ 	.byte	0x00, 0xf0, 0x11, 0x00


	//----- nvinfo : EIATTR_KPARAM_INFO
	.align		4
.L_217:
        /*0078*/ 	.byte	0x04, 0x17
        /*007a*/ 	.short	(.L_219 - .L_218)
.L_218:
        /*007c*/ 	.word	0x00000000
        /*0080*/ 	.short	0x0008
        /*0082*/ 	.short	0x002c
        /*0084*/ 	.byte	0x00, 0xf0, 0x11, 0x00


	//----- nvinfo : EIATTR_KPARAM_INFO
	.align		4
.L_219:
        /*0088*/ 	.byte	0x04, 0x17
        /*008a*/ 	.short	(.L_221 - .L_220)
.L_220:
        /*008c*/ 	.word	0x00000000
        /*0090*/ 	.short	0x0007
        /*0092*/ 	.short	0x0028
        /*0094*/ 	.byte	0x00, 0xf0, 0x11, 0x00


	//----- nvinfo : EIATTR_KPARAM_INFO
	.align		4
.L_221:
        /*0098*/ 	.byte	0x04, 0x17
        /*009a*/ 	.short	(.L_223 - .L_222)
.L_222:
        /*009c*/ 	.word	0x00000000
        /*00a0*/ 	.short	0x0006
        /*00a2*/ 	.short	0x0024
        /*00a4*/ 	.byte	0x00, 0xf0, 0x11, 0x00


	//----- nvinfo : EIATTR_KPARAM_INFO
	.align		4
.L_223:
        /*00a8*/ 	.byte	0x04, 0x17
        /*00aa*/ 	.short	(.L_225 - .L_224)
.L_224:
        /*00ac*/ 	.word	0x00000000
        /*00b0*/ 	.short	0x0005
        /*00b2*/ 	.short	0x0020
        /*00b4*/ 	.byte	0x00, 0xf0, 0x11, 0x00


	//----- nvinfo : EIATTR_KPARAM_INFO
	.align		4
.L_225:
        /*00b8*/ 	.byte	0x04, 0x17
        /*00ba*/ 	.short	(.L_227 - .L_226)
.L_226:
        /*00bc*/ 	.word	0x00000000
        /*00c0*/ 	.short	0x0004
        /*00c2*/ 	.short	0x001c
        /*00c4*/ 	.byte	0x00, 0xf0, 0x11, 0x00


	//----- nvinfo : EIATTR_KPARAM_INFO
	.align		4
.L_227:
        /*00c8*/ 	.byte	0x04, 0x17
        /*00ca*/ 	.short	(.L_229 - .L_228)
.L_228:
        /*00cc*/ 	.word	0x00000000
        /*00d0*/ 	.short	0x0003
        /*00d2*/ 	.short	0x0018
        /*00d4*/ 	.byte	0x00, 0xf0, 0x11, 0x00


	//----- nvinfo : EIATTR_KPARAM_INFO
	.align		4
.L_229:
        /*00d8*/ 	.byte	0x04, 0x17
        /*00da*/ 	.short	(.L_231 - .L_230)
.L_230:
        /*00dc*/ 	.word	0x00000000
        /*00e0*/ 	.short	0x0002
        /*00e2*/ 	.short	0x0010
        /*00e4*/ 	.byte	0x00, 0xf5, 0x21, 0x00


	//----- nvinfo : EIATTR_KPARAM_INFO
	.align		4
.L_231:
        /*00e8*/ 	.byte	0x04, 0x17
        /*00ea*/ 	.short	(.L_233 - .L_232)
.L_232:
        /*00ec*/ 	.word	0x00000000
        /*00f0*/ 	.short	0x0001
        /*00f2*/ 	.short	0x0008
        /*00f4*/ 	.byte	0x00, 0xf5, 0x21, 0x00


	//----- nvinfo : EIATTR_KPARAM_INFO
	.align		4
.L_233:
        /*00f8*/ 	.byte	0x04, 0x17
        /*00fa*/ 	.short	(.L_235 - .L_234)
.L_234:
        /*00fc*/ 	.word	0x00000000
        /*0100*/ 	.short	0x0000
        /*0102*/ 	.short	0x0000
        /*0104*/ 	.byte	0x00, 0xf5, 0x21, 0x00


	//----- nvinfo : EIATTR_SPARSE_MMA_MASK
	.align		4
.L_235:
        /*0108*/ 	.byte	0x03, 0x50
        /*010a*/ 	.short	0x0000


	//----- nvinfo : EIATTR_WMMA_USED
	.align		4
        /*010c*/ 	.byte	0x01, 0x2b
	.zero		2


	//----- nvinfo : EIATTR_MAXREG_COUNT
	.align		4
        /*0110*/ 	.byte	0x03, 0x1b
        /*0112*/ 	.short	0x00ff


	//----- nvinfo : EIATTR_MERCURY_ISA_VERSION
	.align		4
        /*0114*/ 	.byte	0x03, 0x5f
        /*0116*/ 	.short	0x0101


	//----- nvinfo : EIATTR_VRC_CTA_INIT_COUNT
	.align		4
        /*0118*/ 	.byte	0x02, 0x4a
	.zero		1
	.zero		1


	//----- nvinfo : EIATTR_EXIT_INSTR_OFFSETS
	.align		4
        /*011c*/ 	.byte	0x04, 0x1c
        /*011e*/ 	.short	(.L_237 - .L_236)


	//   ....[0]....
.L_236:
        /*0120*/ 	.word	0x00001490


	//----- nvinfo : EIATTR_CRS_STACK_SIZE
	.align		4
.L_237:
        /*0124*/ 	.byte	0x04, 0x1e
        /*0126*/ 	.short	(.L_239 - .L_238)
.L_238:
        /*0128*/ 	.word	0x00000000


	//----- nvinfo : EIATTR_CBANK_PARAM_SIZE
	.align		4
.L_239:
        /*012c*/ 	.byte	0x03, 0x19
        /*012e*/ 	.short	0x004c


	//----- nvinfo : EIATTR_PARAM_CBANK
	.align		4
        /*0130*/ 	.byte	0x04, 0x0a
        /*0132*/ 	.short	(.L_241 - .L_240)
	.align		4
.L_240:
        /*0134*/ 	.word	index@(.nv.constant0._Z18BTC_Conv2d_balancePKjS0_Piiiiiiiiiiiiii)
        /*0138*/ 	.short	0x0380
        /*013a*/ 	.short	0x004c


	//----- nvinfo : EIATTR_SW_WAR
	.align		4
.L_241:
        /*013c*/ 	.byte	0x04, 0x36
        /*013e*/ 	.short	(.L_243 - .L_242)
.L_242:
        /*0140*/ 	.word	0x00000008
.L_243:


//--------------------- .nv.callgraph             --------------------------
	.section	.nv.callgraph,"",@"SHT_CUDA_CALLGRAPH"
	.align	4
	.sectionentsize	8
	.align		4
        /*0000*/ 	.word	0x00000000
	.align		4
        /*0004*/ 	.word	0xffffffff
	.align		4
        /*0008*/ 	.word	0x00000000
	.align		4
        /*000c*/ 	.word	0xfffffffe
	.align		4
        /*0010*/ 	.word	0x00000000
	.align		4
        /*0014*/ 	.word	0xfffffffd
	.align		4
        /*0018*/ 	.word	0x00000000
	.align		4
        /*001c*/ 	.word	0xfffffffc


//--------------------- .text._Z26BTC_Conv2d_balance_128_binPKjS0_Piiiiiiiiiiiiii --------------------------
	.section	.text._Z26BTC_Conv2d_balance_128_binPKjS0_Piiiiiiiiiiiiii,"ax",@progbits
	.align	128
        .global         _Z26BTC_Conv2d_balance_128_binPKjS0_Piiiiiiiiiiiiii
        .type           _Z26BTC_Conv2d_balance_128_binPKjS0_Piiiiiiiiiiiiii,@function
        .size           _Z26BTC_Conv2d_balance_128_binPKjS0_Piiiiiiiiiiiiii,(.L_x_58 - _Z26BTC_Conv2d_balance_128_binPKjS0_Piiiiiiiiiiiiii)
        .other          _Z26BTC_Conv2d_balance_128_binPKjS0_Piiiiiiiiiiiiii,@"STO_CUDA_ENTRY STV_DEFAULT"
_Z26BTC_Conv2d_balance_128_binPKjS0_Piiiiiiiiiiiiii:
.text._Z26BTC_Conv2d_balance_128_binPKjS0_Piiiiiiiiiiiiii:
[----:B------:R-:W0:Y:S08]  /*0000*/  LDC R1, c[0x0][0x37c] ;  /* 0x0000df00ff017b82 */ /* 0x000e300000000800 */
[----:B------:R-:W1:Y:S01]  /*0010*/  LDC R24, c[0x0][0x39c] ;  /* 0x0000e700ff187b82 */ /* 0x000e620000000800 */
[----:B------:R-:W2:Y:S01]  /*0020*/  S2R R5, SR_CTAID.Z ;  /* 0x0000000000057919 */ /* 0x000ea20000002700 */
[----:B------:R-:W3:Y:S01]  /*0030*/  LDCU UR6, c[0x0][0x3ac] ;  /* 0x00007580ff0677ac */ /* 0x000ee20008000800 */
[----:B0-----:R-:W-:Y:S01]  /*0040*/  VIADD R1, R1, 0xfffffff8 ;  /* 0xfffffff801017836 */ /* 0x001fe20000000000 */
[----:B------:R-:W0:Y:S04]  /*0050*/  LDCU UR9, c[0x0][0x3b8] ;  /* 0x00007700ff0977ac */ /* 0x000e280008000800 */
[----:B------:R-:W0:Y:S01]  /*0060*/  S2UR UR22, SR_CTAID.X ;  /* 0x00000000001679c3 */ /* 0x000e220000002500 */
[----:B------:R-:W0:Y:S01]  /*0070*/  LDCU UR4, c[0x0][0x3c8] ;  /* 0x00007900ff0477ac */ /* 0x000e220008000800 */
[----:B------:R-:W4:Y:S06]  /*0080*/  LDCU UR10, c[0x0][0x3b4] ;  /* 0x00007680ff0a77ac */ /* 0x000f2c0008000800 */
[----:B------:R-:W4:Y:S01]  /*0090*/  S2UR UR17, SR_CTAID.Y ;  /* 0x00000000001179c3 */ /* 0x000f220000002600 */
[----:B------:R-:W4:Y:S01]  /*00a0*/  LDCU UR5, c[0x0][0x3c4] ;  /* 0x00007880ff0577ac */ /* 0x000f220008000800 */
[----:B---3--:R-:W-:Y:S01]  /*00b0*/  UISETP.GE.AND UP0, UPT, UR6, 0x1, UPT ;  /* 0x000000010600788c */ /* 0x008fe2000bf06270 */
[----:B-1----:R-:W-:Y:S01]  /*00c0*/  SHF.R.S32.HI R4, RZ, 0x3, R24 ;  /* 0x00000003ff047819 */ /* 0x002fe20000011418 */
[----:B------:R-:W1:Y:S03]  /*00d0*/  LDCU.64 UR14, c[0x0][0x358] ;  /* 0x00006b00ff0e77ac */ /* 0x000e660008000a00 */
[----:B------:R-:W-:-:S02]  /*00e0*/  IABS R7, R4 ;  /* 0x0000000400077213 */ /* 0x000fc40000000000 */
[----:B------:R-:W-:Y:S02]  /*00f0*/  IABS R10, R4 ;  /* 0x00000004000a7213 */ /* 0x000fe40000000000 */
[----:B------:R-:W3:Y:S01]  /*0100*/  I2F.RP R0, R7 ;  /* 0x0000000700007306 */ /* 0x000ee20000209400 */
[----:B--2---:R-:W-:Y:S01]  /*0110*/  IABS R8, R5 ;  /* 0x0000000500087213 */ /* 0x004fe20000000000 */
[----:B0-----:R-:W-:-:S03]  /*0120*/  UIMAD UR9, UR22, UR9, -UR4 ;  /* 0x00000009160972a4 */ /* 0x001fc6000f8e0a04 */
[----:B------:R-:W-:Y:S01]  /*0130*/  UMOV UR4, URZ ;  /* 0x000000ff00047c82 */ /* 0x000fe20008000000 */
[----:B----4-:R-:W-:Y:S02]  /*0140*/  UIMAD UR10, UR17, UR10, -UR5 ;  /* 0x0000000a110a72a4 */ /* 0x010fe4000f8e0a05 */
[----:B---3--:R-:W0:Y:S02]  /*0150*/  MUFU.RCP R0, R0 ;  /* 0x0000000000007308 */ /* 0x008e240000001000 */
[----:B0-----:R-:W-:-:S06]  /*0160*/  VIADD R2, R0, 0xffffffe ;  /* 0x0ffffffe00027836 */ /* 0x001fcc0000000000 */
[----:B------:R0:W2:Y:S02]  /*0170*/  F2I.FTZ.U32.TRUNC.NTZ R3, R2 ;  /* 0x0000000200037305 */ /* 0x0000a4000021f000 */
[----:B0-----:R-:W-:Y:S02]  /*0180*/  IMAD.MOV.U32 R2, RZ, RZ, RZ ;  /* 0x000000ffff027224 */ /* 0x001fe400078e00ff */
[----:B--2---:R-:W-:-:S04]  /*0190*/  IMAD.MOV R6, RZ, RZ, -R3 ;  /* 0x000000ffff067224 */ /* 0x004fc800078e0a03 */
[----:B------:R-:W-:Y:S02]  /*01a0*/  IMAD R9, R6, R7, RZ ;  /* 0x0000000706097224 */ /* 0x000fe400078e02ff */
[----:B------:R-:W-:Y:S02]  /*01b0*/  IMAD.MOV.U32 R6, RZ, RZ, R8 ;  /* 0x000000ffff067224 */ /* 0x000fe400078e0008 */
[----:B------:R-:W-:-:S04]  /*01c0*/  IMAD.HI.U32 R3, R3, R9, R2 ;  /* 0x0000000903037227 */ /* 0x000fc800078e0002 */
[----:B------:R-:W-:Y:S02]  /*01d0*/  IMAD.MOV R9, RZ, RZ, -R10 ;  /* 0x000000ffff097224 */ /* 0x000fe400078e0a0a */
[----:B------:R-:W-:-:S04]  /*01e0*/  IMAD.HI.U32 R0, R3, R6, RZ ;  /* 0x0000000603007227 */ /* 0x000fc800078e00ff */
[----:B------:R-:W-:Y:S01]  /*01f0*/  IMAD R2, R0, R9, R6 ;  /* 0x0000000900027224 */ /* 0x000fe200078e0206 */
[----:B------:R-:W-:-:S04]  /*0200*/  CS2R R8, SRZ ;  /* 0x0000000000087805 */ /* 0x000fc8000001ff00 */
[----:B------:R-:W-:-:S13]  /*0210*/  ISETP.GT.U32.AND P2, PT, R7, R2, PT ;  /* 0x000000020700720c */ /* 0x000fda0003f44070 */
[----:B------:R-:W-:Y:S02]  /*0220*/  @!P2 IMAD.IADD R2, R2, 0x1, -R7 ;  /* 0x000000010202a824 */ /* 0x000fe400078e0a07 */
[----:B------:R-:W-:Y:S01]  /*0230*/  @!P2 VIADD R0, R0, 0x1 ;  /* 0x000000010000a836 */ /* 0x000fe20000000000 */
[----:B------:R-:W-:Y:S02]  /*0240*/  ISETP.NE.AND P2, PT, R4, RZ, PT ;  /* 0x000000ff0400720c */ /* 0x000fe40003f45270 */
[----:B------:R-:W-:Y:S02]  /*0250*/  ISETP.GE.U32.AND P0, PT, R2, R7, PT ;  /* 0x000000070200720c */ /* 0x000fe40003f06070 */
[----:B------:R-:W-:-:S04]  /*0260*/  LOP3.LUT R2, R5, R4, RZ, 0x3c, !PT ;  /* 0x0000000405027212 */ /* 0x000fc800078e3cff */
[----:B------:R-:W-:-:S07]  /*0270*/  ISETP.GE.AND P1, PT, R2, RZ, PT ;  /* 0x000000ff0200720c */ /* 0x000fce0003f26270 */
[----:B------:R-:W-:-:S06]  /*0280*/  @P0 VIADD R0, R0, 0x1 ;  /* 0x0000000100000836 */ /* 0x000fcc0000000000 */
[----:B------:R-:W-:Y:S01]  /*0290*/  @!P1 IMAD.MOV R0, RZ, RZ, -R0 ;  /* 0x000000ffff009224 */ /* 0x000fe200078e0a00 */
[----:B------:R-:W-:-:S05]  /*02a0*/  @!P2 LOP3.LUT R0, RZ, R4, RZ, 0x33, !PT ;  /* 0x00000004ff00a212 */ /* 0x000fca00078e33ff */
[----:B------:R-:W-:-:S04]  /*02b0*/  IMAD.MOV R2, RZ, RZ, -R0 ;  /* 0x000000ffff027224 */ /* 0x000fc800078e0a00 */
[----:B------:R-:W-:Y:S01]  /*02c0*/  IMAD R2, R4, R2, R5 ;  /* 0x0000000204027224 */ /* 0x000fe200078e0205 */
[----:B-1----:R-:W-:Y:S06]  /*02d0*/  BRA.U !UP0, `(.L_x_0) ;  /* 0x0000000d08fc7547 */ /* 0x002fec000b800000 */
[----:B------:R-:W0:Y:S02]  /*02e0*/  LDCU UR7, c[0x0][0x3a8] ;  /* 0x00007500ff0777ac */ /* 0x000e240008000800 */
[----:B0-----:R-:W-:-:S09]  /*02f0*/  UISETP.GE.AND UP0, UPT, UR7, 0x1, UPT ;  /* 0x000000010700788c */ /* 0x001fd2000bf06270 */
[----:B------:R-:W-:Y:S05]  /*0300*/  BRA.U !UP0, `(.L_x_0) ;  /* 0x0000000d08f07547 */ /* 0x000fea000b800000 */
[----:B------:R-:W0:Y:S02]  /*0310*/  LDCU UR12, c[0x0][0x398] ;  /* 0x00007300ff0c77ac */ /* 0x000e240008000800 */
[----:B0-----:R-:W-:-:S04]  /*0320*/  USHF.R.S32.HI UR12, URZ, 0x7, UR12 ;  /* 0x00000007ff0c7899 */ /* 0x001fc8000801140c */
[----:B------:R-:W-:-:S09]  /*0330*/  UISETP.GT.AND UP0, UPT, UR12, URZ, UPT ;  /* 0x000000ff0c00728c */ /* 0x000fd2000bf04270 */
[----:B------:R-:W-:Y:S05]  /*0340*/  BRA.U UP0, `(.L_x_1) ;  /* 0x00000005002c7547 */ /* 0x000fea000b800000 */
[----:B------:R-:W-:Y:S02]  /*0350*/  ULOP3.LUT UR11, UR7, 0x3, URZ, 0xc0, !UPT ;  /* 0x00000003070b7892 */ /* 0x000fe4000f8ec0ff */
[----:B------:R-:W-:Y:S01]  /*0360*/  ULOP3.LUT UR7, UR7, 0x7ffffffc, URZ, 0xc0, !UPT ;  /* 0x7ffffffc07077892 */ /* 0x000fe2000f8ec0ff */
[----:B------:R-:W-:Y:S01]  /*0370*/  UMOV UR5, URZ ;  /* 0x000000ff00057c82 */ /* 0x000fe20008000000 */
[----:B------:R-:W-:-:S10]  /*0380*/  UMOV UR4, URZ ;  /* 0x000000ff00047c82 */ /* 0x000fd40008000000 */
.L_x_5:
[----:B------:R-:W0:Y:S01]  /*0390*/  LDCU.64 UR18, c[0x0][0x3a8] ;  /* 0x00007500ff1277ac */ /* 0x000e220008000a00 */
[----:B------:R-:W1:Y:S01]  /*03a0*/  LDCU UR8, c[0x0][0x3a4] ;  /* 0x00007480ff0877ac */ /* 0x000e620008000800 */
[----:B------:R-:W-:Y:S02]  /*03b0*/  UIADD3 UR6, UPT, UPT, UR10, UR5, URZ ;  /* 0x000000050a067290 */ /* 0x000fe4000fffe0ff */
[----:B------:R-:W-:Y:S02]  /*03c0*/  UIADD3 UR5, UPT, UPT, UR5, 0x1, URZ ;  /* 0x0000000105057890 */ /* 0x000fe4000fffe0ff */
[----:B0-----:R-:W-:Y:S02]  /*03d0*/  UISETP.GE.U32.AND UP1, UPT, UR18, 0x4, UPT ;  /* 0x000000041200788c */ /* 0x001fe4000bf26070 */
[----:B------:R-:W-:Y:S02]  /*03e0*/  UISETP.NE.AND UP4, UPT, UR5, UR19, UPT ;  /* 0x000000130500728c */ /* 0x000fe4000bf85270 */
[----:B-1----:R-:W-:-:S04]  /*03f0*/  UISETP.GE.AND UP0, UPT, UR6, UR8, UPT ;  /* 0x000000080600728c */ /* 0x002fc8000bf06270 */
[----:B------:R-:W-:-:S03]  /*0400*/  UISETP.GT.AND UP0, UPT, UR6, -0x1, !UP0 ;  /* 0xffffffff0600788c */ /* 0x000fc6000c704270 */
[----:B------:R-:W-:Y:S01]  /*0410*/  UMOV UR6, URZ ;  /* 0x000000ff00067c82 */ /* 0x000fe20008000000 */
[----:B------:R-:W-:Y:S07]  /*0420*/  BRA.U !UP1, `(.L_x_2) ;  /* 0x0000000109787547 */ /* 0x000fee000b800000 */
[----:B------:R-:W0:Y:S01]  /*0430*/  LDCU UR18, c[0x0][0x3a0] ;  /* 0x00007400ff1277ac */ /* 0x000e220008000800 */
[----:B------:R-:W-:-:S05]  /*0440*/  UMOV UR6, URZ ;  /* 0x000000ff00067c82 */ /* 0x000fca0008000000 */
.L_x_3:
[----:B------:R-:W-:Y:S02]  /*0450*/  UIADD3 UR8, UPT, UPT, UR9, UR6, URZ ;  /* 0x0000000609087290 */ /* 0x000fe4000fffe0ff */
[----:B------:R-:W-:Y:S02]  /*0460*/  UIADD3 UR6, UPT, UPT, UR6, 0x4, URZ ;  /* 0x0000000406067890 */ /* 0x000fe4000fffe0ff */
[----:B0-----:R-:W-:Y:S02]  /*0470*/  UISETP.GE.AND UP2, UPT, UR8, UR18, UPT ;  /* 0x000000120800728c */ /* 0x001fe4000bf46270 */
[----:B------:R-:W-:Y:S02]  /*0480*/  UIADD3 UR13, UPT, UPT, UR8, 0x1, URZ ;  /* 0x00000001080d7890 */ /* 0x000fe4000fffe0ff */
[----:B------:R-:W-:Y:S02]  /*0490*/  UISETP.GT.AND UP2, UPT, UR8, -0x1, !UP2 ;  /* 0xffffffff0800788c */ /* 0x000fe4000d744270 */
[----:B------:R-:W-:-:S02]  /*04a0*/  UISETP.GE.AND UP1, UPT, UR13, UR18, UPT ;  /* 0x000000120d00728c */ /* 0x000fc4000bf26270 */
[----:B------:R-:W-:Y:S02]  /*04b0*/  UPLOP3.LUT UP2, UPT, UP0, UP2, UPT, 0x80, 0x8 ;  /* 0x000000000008789c */ /* 0x000fe40000745070 */
[----:B------:R-:W-:Y:S02]  /*04c0*/  UISETP.GT.AND UP1, UPT, UR13, -0x1, !UP1 ;  /* 0xffffffff0d00788c */ /* 0x000fe4000cf24270 */
[----:B------:R-:W-:Y:S02]  /*04d0*/  UIADD3 UR16, UPT, UPT, UR8, 0x2, URZ ;  /* 0x0000000208107890 */ /* 0x000fe4000fffe0ff */
[----:B------:R-:W-:Y:S02]  /*04e0*/  UPLOP3.LUT UP1, UPT, UP0, UP1, UPT, 0x80, 0x8 ;  /* 0x000000000008789c */ /* 0x000fe40000723070 */
[----:B------:R-:W-:Y:S02]  /*04f0*/  UISETP.GE.AND UP3, UPT, UR16, UR18, UPT ;  /* 0x000000121000728c */ /* 0x000fe4000bf66270 */
[----:B------:R-:W-:-:S02]  /*0500*/  UIADD3 UR8, UPT, UPT, UR8, 0x3, URZ ;  /* 0x0000000308087890 */ /* 0x000fc4000fffe0ff */
[----:B------:R-:W-:Y:S02]  /*0510*/  UIADD3 UR13, UPT, UPT, UR4, 0x1, URZ ;  /* 0x00000001040d7890 */ /* 0x000fe4000fffe0ff */
[----:B------:R-:W-:Y:S02]  /*0520*/  @UP2 UIADD3 UR13, UPT, UPT, UR4, URZ, URZ ;  /* 0x000000ff040d2290 */ /* 0x000fe4000fffe0ff */
[----:B------:R-:W-:Y:S02]  /*0530*/  UISETP.GT.AND UP3, UPT, UR16, -0x1, !UP3 ;  /* 0xffffffff1000788c */ /* 0x000fe4000df64270 */
[----:B------:R-:W-:Y:S02]  /*0540*/  UISETP.GE.AND UP2, UPT, UR8, UR18, UPT ;  /* 0x000000120800728c */ /* 0x000fe4000bf46270 */
[----:B------:R-:W-:Y:S02]  /*0550*/  UIADD3 UR4, UPT, UPT, UR13, 0x1, URZ ;  /* 0x000000010d047890 */ /* 0x000fe4000fffe0ff */
[----:B------:R-:W-:-:S02]  /*0560*/  UPLOP3.LUT UP3, UPT, UP0, UP3, UPT, 0x80, 0x8 ;  /* 0x000000000008789c */ /* 0x000fc40000767070 */
[----:B------:R-:W-:Y:S02]  /*0570*/  @UP1 UIADD3 UR4, UPT, UPT, UR13, URZ, URZ ;  /* 0x000000ff0d041290 */ /* 0x000fe4000fffe0ff */
[----:B------:R-:W-:Y:S02]  /*0580*/  UISETP.GT.AND UP2, UPT, UR8, -0x1, !UP2 ;  /* 0xffffffff0800788c */ /* 0x000fe4000d744270 */
[----:B------:R-:W-:Y:S02]  /*0590*/  UISETP.NE.AND UP1, UPT, UR6, UR7, UPT ;  /* 0x000000070600728c */ /* 0x000fe4000bf25270 */
[----:B------:R-:W-:Y:S02]  /*05a0*/  UPLOP3.LUT UP2, UPT, UP0, UP2, UPT, 0x80, 0x8 ;  /* 0x000000000008789c */ /* 0x000fe40000745070 */
[----:B------:R-:W-:Y:S02]  /*05b0*/  UIADD3 UR8, UPT, UPT, UR4, 0x1, URZ ;  /* 0x0000000104087890 */ /* 0x000fe4000fffe0ff */
[----:B------:R-:W-:-:S04]  /*05c0*/  @UP3 UIADD3 UR8, UPT, UPT, UR4, URZ, URZ ;  /* 0x000000ff04083290 */ /* 0x000fc8000fffe0ff */
[----:B------:R-:W-:-:S03]  /*05d0*/  UIADD3 UR4, UPT, UPT, UR8, 0x1, URZ ;  /* 0x0000000108047890 */ /* 0x000fc6000fffe0ff */
[----:B------:R-:W-:Y:S01]  /*05e0*/  @UP2 UIADD3 UR4, UPT, UPT, UR8, URZ, URZ ;  /* 0x000000ff08042290 */ /* 0x000fe2000fffe0ff */
[----:B------:R-:W-:Y:S11]  /*05f0*/  BRA.U UP1, `(.L_x_3) ;  /* 0xfffffffd01947547 */ /* 0x000ff6000b83ffff */
[----:B------:R-:W-:-:S05]  /*0600*/  UMOV UR6, UR7 ;  /* 0x0000000700067c82 */ /* 0x000fca0008000000 */
.L_x_2:
[----:B------:R-:W-:-:S09]  /*0610*/  UISETP.NE.AND UP1, UPT, UR11, URZ, UPT ;  /* 0x000000ff0b00728c */ /* 0x000fd2000bf25270 */
[----:B------:R-:W-:Y:S05]  /*0620*/  BRA.U !UP1, `(.L_x_4) ;  /* 0x0000000109687547 */ /* 0x000fea000b800000 */
[----:B------:R-:W0:Y:S01]  /*0630*/  LDCU UR13, c[0x0][0x3a0] ;  /* 0x00007400ff0d77ac */ /* 0x000e220008000800 */
[----:B------:R-:W-:Y:S02]  /*0640*/  UIADD3 UR8, UPT, UPT, UR9, UR6, URZ ;  /* 0x0000000609087290 */ /* 0x000fe4000fffe0ff */
[----:B------:R-:W-:Y:S02]  /*0650*/  UIADD3 UR6, UPT, UPT, UR4, 0x1, URZ ;  /* 0x0000000104067890 */ /* 0x000fe4000fffe0ff */
[----:B0-----:R-:W-:-:S04]  /*0660*/  UISETP.GE.AND UP1, UPT, UR8, UR13, UPT ;  /* 0x0000000d0800728c */ /* 0x001fc8000bf26270 */
[----:B------:R-:W-:-:S04]  /*0670*/  UISETP.GT.AND UP1, UPT, UR8, -0x1, !UP1 ;  /* 0xffffffff0800788c */ /* 0x000fc8000cf24270 */
[----:B------:R-:W-:-:S11]  /*0680*/  UPLOP3.LUT UP1, UPT, UP0, UP1, UPT, 0x80, 0x8 ;  /* 0x000000000008789c */ /* 0x000fd60000723070 */
[----:B------:R-:W-:Y:S02]  /*0690*/  @UP1 UIADD3 UR6, UPT, UPT, UR4, URZ, URZ ;  /* 0x000000ff04061290 */ /* 0x000fe4000fffe0ff */
[----:B------:R-:W-:-:S05]  /*06a0*/  UISETP.NE.AND UP1, UPT, UR11, 0x1, UPT ;  /* 0x000000010b00788c */ /* 0x000fca000bf25270 */
[----:B------:R-:W-:-:S04]  /*06b0*/  UMOV UR4, UR6 ;  /* 0x0000000600047c82 */ /* 0x000fc80008000000 */
[----:B------:R-:W-:Y:S05]  /*06c0*/  BRA.U !UP1, `(.L_x_4) ;  /* 0x0000000109407547 */ /* 0x000fea000b800000 */
[----:B------:R-:W-:-:S04]  /*06d0*/  UIADD3 UR6, UPT, UPT, UR8, 0x1, URZ ;  /* 0x0000000108067890 */ /* 0x000fc8000fffe0ff */
[----:B------:R-:W-:-:S04]  /*06e0*/  UISETP.GE.AND UP1, UPT, UR6, UR13, UPT ;  /* 0x0000000d0600728c */ /* 0x000fc8000bf26270 */
[----:B------:R-:W-:Y:S02]  /*06f0*/  UISETP.GT.AND UP1, UPT, UR6, -0x1, !UP1 ;  /* 0xffffffff0600788c */ /* 0x000fe4000cf24270 */
[----:B------:R-:W-:Y:S02]  /*0700*/  UIADD3 UR6, UPT, UPT, UR4, 0x1, URZ ;  /* 0x0000000104067890 */ /* 0x000fe4000fffe0ff */
        /* <DEDUP_REMOVED lines=10> */
[----:B------:R-:W-:-:S07]  /*07b0*/  @UP1 UIADD3 UR6, UPT, UPT, UR4, URZ, URZ ;  /* 0x000000ff04061290 */ /* 0x000fce000fffe0ff */
[----:B------:R-:W-:-:S05]  /*07c0*/  UMOV UR4, UR6 ;  /* 0x0000000600047c82 */ /* 0x000fca0008000000 */
.L_x_4:
[----:B------:R-:W-:Y:S05]  /*07d0*/  BRA.U UP4, `(.L_x_5) ;  /* 0xfffffff904ec7547 */ /* 0x000fea000b83ffff */
[----:B------:R-:W-:Y:S01]  /*07e0*/  CS2R R8, SRZ ;  /* 0x0000000000087805 */ /* 0x000fe2000001ff00 */
[----:B------:R-:W-:Y:S06]  /*07f0*/  BRA `(.L_x_0) ;  /* 0x0000000800b47947 */ /* 0x000fec0003800000 */
.L_x_1:
[----:B------:R-:W0:Y:S01]  /*0800*/  LDC R23, c[0x0][0x3b0] ;  /* 0x0000ec00ff177b82 */ /* 0x000e220000000800 */
[----:B------:R-:W-:Y:S01]  /*0810*/  ULOP3.LUT UR4, UR12, 0x7ffffffc, URZ, 0xc0, !UPT ;  /* 0x7ffffffc0c047892 */ /* 0x000fe2000f8ec0ff */
[----:B------:R-:W-:Y:S01]  /*0820*/  IMAD.SHL.U32 R24, R24, 0x4, RZ ;  /* 0x0000000418187824 */ /* 0x000fe200078e00ff */
[----:B------:R-:W-:Y:S01]  /*0830*/  CS2R R8, SRZ ;  /* 0x0000000000087805 */ /* 0x000fe2000001ff00 */
[----:B------:R-:W-:Y:S02]  /*0840*/  ULOP3.LUT UR23, UR12, 0x3, URZ, 0xc0, !UPT ;  /* 0x000000030c177892 */ /* 0x000fe4000f8ec0ff */
[----:B------:R-:W-:Y:S01]  /*0850*/  UIADD3 UR13, UPT, UPT, -UR4, URZ, URZ ;  /* 0x000000ff040d7290 */ /* 0x000fe2000fffe1ff */
[----:B------:R-:W-:Y:S02]  /*0860*/  UMOV UR5, URZ ;  /* 0x000000ff00057c82 */ /* 0x000fe40008000000 */
[----:B------:R-:W-:Y:S01]  /*0870*/  UMOV UR4, URZ ;  /* 0x000000ff00047c82 */ /* 0x000fe20008000000 */
[----:B0-----:R-:W-:-:S08]  /*0880*/  IMAD.SHL.U32 R23, R23, 0x4, RZ ;  /* 0x0000000417177824 */ /* 0x001fd000078e00ff */
.L_x_10:
[----:B------:R-:W0:Y:S01]  /*0890*/  LDCU UR6, c[0x0][0x3a4] ;  /* 0x00007480ff0677ac */ /* 0x000e220008000800 */
[----:B------:R-:W1:Y:S01]  /*08a0*/  LDCU UR7, c[0x0][0x3ac] ;  /* 0x00007580ff0777ac */ /* 0x000e620008000800 */
[----:B------:R-:W-:Y:S02]  /*08b0*/  UIADD3 UR18, UPT, UPT, UR10, UR5, URZ ;  /* 0x000000050a127290 */ /* 0x000fe4000fffe0ff */
[----:B------:R-:W-:Y:S01]  /*08c0*/  UMOV UR16, UR5 ;  /* 0x0000000500107c82 */ /* 0x000fe20008000000 */
[----:B------:R-:W-:Y:S02]  /*08d0*/  UIADD3 UR5, UPT, UPT, UR5, 0x1, URZ ;  /* 0x0000000105057890 */ /* 0x000fe4000fffe0ff */
[----:B0-----:R-:W-:-:S03]  /*08e0*/  UISETP.GE.AND UP0, UPT, UR18, UR6, UPT ;  /* 0x000000061200728c */ /* 0x001fc6000bf06270 */
[----:B------:R-:W-:Y:S01]  /*08f0*/  UMOV UR6, URZ ;  /* 0x000000ff00067c82 */ /* 0x000fe20008000000 */
[----:B------:R-:W-:Y:S02]  /*0900*/  UISETP.GT.AND UP0, UPT, UR18, -0x1, !UP0 ;  /* 0xffffffff1200788c */ /* 0x000fe4000c704270 */
[----:B-1----:R-:W-:-:S11]  /*0910*/  UISETP.NE.AND UP2, UPT, UR5, UR7, UPT ;  /* 0x000000070500728c */ /* 0x002fd6000bf45270 */
.L_x_9:
[----:B------:R-:W0:Y:S01]  /*0920*/  LDCU UR8, c[0x0][0x3a0] ;  /* 0x00007400ff0877ac */ /* 0x000e220008000800 */
[----:B------:R-:W-:-:S04]  /*0930*/  UIADD3 UR7, UPT, UPT, UR9, UR6, URZ ;  /* 0x0000000609077290 */ /* 0x000fc8000fffe0ff */
[----:B0-----:R-:W-:-:S04]  /*0940*/  UISETP.GE.AND UP1, UPT, UR7, UR8, UPT ;  /* 0x000000080700728c */ /* 0x001fc8000bf26270 */
[----:B------:R-:W-:-:S04]  /*0950*/  UISETP.GT.AND UP1, UPT, UR7, -0x1, !UP1 ;  /* 0xffffffff0700788c */ /* 0x000fc8000cf24270 */
[----:B------:R-:W-:-:S11]  /*0960*/  UPLOP3.LUT UP1, UPT, UP0, UP1, UPT, 0x80, 0x8 ;  /* 0x000000000008789c */ /* 0x000fd60000723070 */
[----:B------:R-:W-:Y:S01]  /*0970*/  @!UP1 UIADD3 UR4, UPT, UPT, UR4, 0x1, URZ ;  /* 0x0000000104049890 */ /* 0x000fe2000fffe0ff */
[----:B------:R-:W-:Y:S11]  /*0980*/  BRA.U !UP1, `(.L_x_6) ;  /* 0x00000009093c7547 */ /* 0x000ff6000b800000 */
[----:B------:R-:W0:Y:S01]  /*0990*/  LDCU UR11, c[0x0][0x3a8] ;  /* 0x00007500ff0b77ac */ /* 0x000e220008000800 */
[----:B------:R-:W-:Y:S02]  /*09a0*/  IMAD.SHL.U32 R4, R0, 0x20, RZ ;  /* 0x0000002000047824 */ /* 0x000fe400078e00ff */
[----:B------:R-:W-:Y:S01]  /*09b0*/  IMAD.SHL.U32 R5, R2, 0x20, RZ ;  /* 0x0000002002057824 */ /* 0x000fe200078e00ff */
[----:B------:R-:W-:Y:S02]  /*09c0*/  UIMAD UR7, UR18, UR8, UR7 ;  /* 0x00000008120772a4 */ /* 0x000fe4000f8e0207 */
[----:B------:R-:W-:-:S04]  /*09d0*/  UISETP.GE.U32.AND UP1, UPT, UR12, 0x4, UPT ;  /* 0x000000040c00788c */ /* 0x000fc8000bf26070 */
[----:B------:R-:W-:Y:S01]  /*09e0*/  IMAD R3, R23, UR7, R4 ;  /* 0x0000000717037c24 */ /* 0x000fe2000f8e0204 */
[----:B------:R-:W-:-:S03]  /*09f0*/  UMOV UR7, URZ ;  /* 0x000000ff00077c82 */ /* 0x000fc60008000000 */
[----:B------:R-:W-:Y:S01]  /*0a00*/  IMAD R3, R3, UR12, RZ ;  /* 0x0000000c03037c24 */ /* 0x000fe2000f8e02ff */
[----:B0-----:R-:W-:-:S06]  /*0a10*/  UIMAD UR8, UR16, UR11, UR6 ;  /* 0x0000000b100872a4 */ /* 0x001fcc000f8e0206 */
[----:B------:R-:W-:-:S04]  /*0a20*/  IMAD R4, R24, UR8, R5 ;  /* 0x0000000818047c24 */ /* 0x000fc8000f8e0205 */
[----:B------:R-:W-:Y:S01]  /*0a30*/  IMAD R4, R4, UR12, RZ ;  /* 0x0000000c04047c24 */ /* 0x000fe2000f8e02ff */
[----:B------:R-:W-:Y:S06]  /*0a40*/  BRA.U !UP1, `(.L_x_7) ;  /* 0x0000000509287547 */ /* 0x000fec000b800000 */
[----:B------:R-:W0:Y:S01]  /*0a50*/  LDC.64 R32, c[0x0][0x380] ;  /* 0x0000e000ff207b82 */ /* 0x000e220000000a00 */
[----:B------:R-:W-:Y:S01]  /*0a60*/  IMAD.MOV.U32 R22, RZ, RZ, R3 ;  /* 0x000000ffff167224 */ /* 0x000fe200078e0003 */
[----:B------:R-:W-:Y:S01]  /*0a70*/  UMOV UR11, UR13 ;  /* 0x0000000d000b7c82 */ /* 0x000fe20008000000 */
[----:B------:R-:W-:-:S05]  /*0a80*/  IMAD.MOV.U32 R21, RZ, RZ, R4 ;  /* 0x000000ffff157224 */ /* 0x000fca00078e0004 */
[----:B------:R-:W1:Y:S02]  /*0a90*/  LDC.64 R34, c[0x0][0x388] ;  /* 0x0000e200ff227b82 */ /* 0x000e640000000a00 */
.L_x_8:
[----:B------:R-:W2:Y:S01]  /*0aa0*/  S2R R5, SR_LANEID ;  /* 0x0000000000057919 */ /* 0x000ea20000000000 */
[----:B------:R-:W-:Y:S02]  /*0ab0*/  IMAD.MOV.U32 R7, RZ, RZ, RZ ;  /* 0x000000ffff077224 */ /* 0x000fe400078e00ff */
[----:B0-----:R-:W-:-:S04]  /*0ac0*/  IMAD.WIDE R28, R22, 0x4, R32 ;  /* 0x00000004161c7825 */ /* 0x001fc800078e0220 */
[----:B-1----:R-:W-:Y:S01]  /*0ad0*/  IMAD.WIDE R30, R21, 0x4, R34 ;  /* 0x00000004151e7825 */ /* 0x002fe200078e0222 */
[----:B--2---:R-:W-:Y:S02]  /*0ae0*/  LOP3.LUT R6, R5, 0x3, RZ, 0xc0, !PT ;  /* 0x0000000305067812 */ /* 0x004fe400078ec0ff */
[----:B------:R-:W-:-:S05]  /*0af0*/  SHF.R.U32.HI R5, RZ, 0x2, R5 ;  /* 0x00000002ff057819 */ /* 0x000fca0000011605 */
[----:B------:R-:W-:-:S03]  /*0b00*/  IMAD.WIDE.U32 R6, R5, 0x4, R6 ;  /* 0x0000000405067825 */ /* 0x000fc600078e0006 */
[C---:B------:R-:W-:Y:S02]  /*0b10*/  LEA R26, P0, R6.reuse, R28, 0x2 ;  /* 0x0000001c061a7211 */ /* 0x040fe400078010ff */
[C---:B------:R-:W-:Y:S02]  /*0b20*/  LEA R18, P1, R6.reuse, R30, 0x2 ;  /* 0x0000001e06127211 */ /* 0x040fe400078210ff */
[C-C-:B------:R-:W-:Y:S02]  /*0b30*/  LEA.HI.X R27, R6.reuse, R29, R7.reuse, 0x2, P0 ;  /* 0x0000001d061b7211 */ /* 0x140fe400000f1407 */
[----:B------:R-:W-:-:S03]  /*0b40*/  LEA.HI.X R19, R6, R31, R7, 0x2, P1 ;  /* 0x0000001f06137211 */ /* 0x000fc600008f1407 */
[----:B------:R0:W5:Y:S04]  /*0b50*/  LDG.E R26, desc[UR14][R26.64] ;  /* 0x0000000e1a1a7981 */ /* 0x000168000c1e1900 */
[----:B------:R0:W5:Y:S01]  /*0b60*/  LDG.E R18, desc[UR14][R18.64] ;  /* 0x0000000e12127981 */ /* 0x000162000c1e1900 */
[----:B------:R-:W-:Y:S01]  /*0b70*/  UIADD3 UR11, UPT, UPT, UR11, 0x4, URZ ;  /* 0x000000040b0b7890 */ /* 0x000fe2000fffe0ff */
[----:B------:R-:W-:Y:S01]  /*0b80*/  IMAD.MOV.U32 R17, RZ, RZ, R8 ;  /* 0x000000ffff117224 */ /* 0x000fe200078e0008 */
[----:B------:R-:W-:Y:S01]  /*0b90*/  MOV R7, 0xbd0 ;  /* 0x00000bd000077802 */ /* 0x000fe20000000f00 */
[----:B------:R-:W-:Y:S01]  /*0ba0*/  IMAD.MOV.U32 R16, RZ, RZ, R9 ;  /* 0x000000ffff107224 */ /* 0x000fe200078e0009 */
[----:B------:R-:W-:-:S11]  /*0bb0*/  UISETP.NE.AND UP1, UPT, UR11, URZ, UPT ;  /* 0x000000ff0b00728c */ /* 0x000fd6000bf25270 */
[----:B0----5:R-:W-:Y:S05]  /*0bc0*/  CALL.REL.NOINC `($__internal_1_$__cuda_sm_10x_mma_bit_internal_xor_m8n8k128) ;  /* 0x0000000c00647944 */ /* 0x021fea0003c00000 */
[----:B------:R-:W0:Y:S01]  /*0bd0*/  S2R R5, SR_LANEID ;  /* 0x0000000000057919 */ /* 0x000e220000000000 */
[----:B------:R-:W-:Y:S01]  /*0be0*/  IMAD.MOV.U32 R7, RZ, RZ, RZ ;  /* 0x000000ffff077224 */ /* 0x000fe200078e00ff */
[----:B0-----:R-:W-:Y:S02]  /*0bf0*/  LOP3.LUT R6, R5, 0x3, RZ, 0xc0, !PT ;  /* 0x0000000305067812 */ /* 0x001fe400078ec0ff */
        /* <DEDUP_REMOVED lines=8> */
[----:B------:R-:W-:Y:S01]  /*0c80*/  IMAD.MOV.U32 R17, RZ, RZ, R8 ;  /* 0x000000ffff117224 */ /* 0x000fe200078e0008 */
[----:B------:R-:W-:Y:S01]  /*0c90*/  MOV R7, 0xcc0 ;  /* 0x00000cc000077802 */ /* 0x000fe20000000f00 */
[----:B------:R-:W-:-:S07]  /*0ca0*/  IMAD.MOV.U32 R16, RZ, RZ, R9 ;  /* 0x000000ffff107224 */ /* 0x000fce00078e0009 */
        /* <DEDUP_REMOVED lines=31> */
[----:B------:R-:W-:Y:S02]  /*0ea0*/  VIADD R21, R21, 0x80 ;  /* 0x0000008015157836 */ /* 0x000fe40000000000 */
[----:B------:R-:W-:Y:S01]  /*0eb0*/  VIADD R22, R22, 0x80 ;  /* 0x0000008016167836 */ /* 0x000fe20000000000 */
[----:B------:R-:W-:Y:S06]  /*0ec0*/  BRA.U UP1, `(.L_x_8) ;  /* 0xfffffff901f47547 */ /* 0x000fec000b83ffff */
[----:B------:R-:W-:-:S04]  /*0ed0*/  USHF.L.U32 UR7, UR12, 0x5, URZ ;  /* 0x000000050c077899 */ /* 0x000fc800080006ff */
[----:B------:R-:W-:-:S12]  /*0ee0*/  ULOP3.LUT UR7, UR7, 0xffffff80, URZ, 0xc0, !UPT ;  /* 0xffffff8007077892 */ /* 0x000fd8000f8ec0ff */
.L_x_7:
[----:B------:R-:W-:-:S09]  /*0ef0*/  UISETP.NE.AND UP1, UPT, UR23, URZ, UPT ;  /* 0x000000ff1700728c */ /* 0x000fd2000bf25270 */
[----:B------:R-:W-:Y:S05]  /*0f00*/  BRA.U !UP1, `(.L_x_6) ;  /* 0x0000000109dc7547 */ /* 0x000fea000b800000 */
[----:B------:R-:W0:Y:S01]  /*0f10*/  S2R R5, SR_LANEID ;  /* 0x0000000000057919 */ /* 0x000e220000000000 */
[----:B------:R-:W1:Y:S01]  /*0f20*/  LDC.64 R30, c[0x0][0x380] ;  /* 0x0000e000ff1e7b82 */ /* 0x000e620000000a00 */
[----:B------:R-:W-:Y:S02]  /*0f30*/  VIADD R3, R3, UR7 ;  /* 0x0000000703037c36 */ /* 0x000fe40008000000 */
[----:B------:R-:W-:-:S05]  /*0f40*/  IMAD.MOV.U32 R7, RZ, RZ, RZ ;  /* 0x000000ffff077224 */ /* 0x000fca00078e00ff */
[----:B------:R-:W2:Y:S01]  /*0f50*/  LDC.64 R28, c[0x0][0x388] ;  /* 0x0000e200ff1c7b82 */ /* 0x000ea20000000a00 */
[----:B-1----:R-:W-:Y:S01]  /*0f60*/  IMAD.WIDE R30, R3, 0x4, R30 ;  /* 0x00000004031e7825 */ /* 0x002fe200078e021e */
[----:B0-----:R-:W-:Y:S02]  /*0f70*/  LOP3.LUT R6, R5, 0x3, RZ, 0xc0, !PT ;  /* 0x0000000305067812 */ /* 0x001fe400078ec0ff */
[----:B------:R-:W-:Y:S01]  /*0f80*/  SHF.R.U32.HI R11, RZ, 0x2, R5 ;  /* 0x00000002ff0b7819 */ /* 0x000fe20000011605 */
[----:B------:R-:W-:-:S04]  /*0f90*/  VIADD R5, R4, UR7 ;  /* 0x0000000704057c36 */ /* 0x000fc80008000000 */
[----:B------:R-:W-:-:S04]  /*0fa0*/  IMAD.WIDE.U32 R6, R11, 0x4, R6 ;  /* 0x000000040b067825 */ /* 0x000fc800078e0006 */
[----:B--2---:R-:W-:Y:S01]  /*0fb0*/  IMAD.WIDE R28, R5, 0x4, R28 ;  /* 0x00000004051c7825 */ /* 0x004fe200078e021c */
        /* <DEDUP_REMOVED lines=8> */
[----:B------:R-:W-:Y:S01]  /*1040*/  IMAD.MOV.U32 R16, RZ, RZ, R9 ;  /* 0x000000ffff107224 */ /* 0x000fe200078e0009 */
[----:B------:R-:W-:-:S11]  /*1050*/  UISETP.NE.AND UP1, UPT, UR23, 0x1, UPT ;  /* 0x000000011700788c */ /* 0x000fd6000bf25270 */
[----:B0----5:R-:W-:Y:S05]  /*1060*/  CALL.REL.NOINC `($__internal_1_$__cuda_sm_10x_mma_bit_internal_xor_m8n8k128) ;  /* 0x00000008003c7944 */ /* 0x021fea0003c00000 */
[----:B------:R-:W-:Y:S05]  /*1070*/  BRA.U !UP1, `(.L_x_6) ;  /* 0x0000000109807547 */ /* 0x000fea000b800000 */
        /* <DEDUP_REMOVED lines=32> */
.L_x_6:
[----:B------:R-:W0:Y:S01]  /*1280*/  LDCU UR7, c[0x0][0x3a8] ;  /* 0x00007500ff0777ac */ /* 0x000e220008000800 */
[----:B------:R-:W-:-:S04]  /*1290*/  UIADD3 UR6, UPT, UPT, UR6, 0x1, URZ ;  /* 0x0000000106067890 */ /* 0x000fc8000fffe0ff */
[----:B0-----:R-:W-:-:S09]  /*12a0*/  UISETP.NE.AND UP1, UPT, UR6, UR7, UPT ;  /* 0x000000070600728c */ /* 0x001fd2000bf25270 */
[----:B------:R-:W-:Y:S05]  /*12b0*/  BRA.U UP1, `(.L_x_9) ;  /* 0xfffffff501987547 */ /* 0x000fea000b83ffff */
[----:B------:R-:W-:Y:S05]  /*12c0*/  BRA.U UP2, `(.L_x_10) ;  /* 0xfffffff502707547 */ /* 0x000fea000b83ffff */
.L_x_0:
[----:B------:R-:W0:Y:S01]  /*12d0*/  S2R R6, SR_LANEID ;  /* 0x0000000000067919 */ /* 0x000e220000000000 */
[----:B------:R-:W1:Y:S01]  /*12e0*/  S2UR UR7, SR_CgaCtaId ;  /* 0x00000000000779c3 */ /* 0x000e620000008800 */
[----:B------:R-:W-:Y:S01]  /*12f0*/  UMOV UR6, 0x400 ;  /* 0x0000040000067882 */ /* 0x000fe20000000000 */
[----:B------:R-:W2:Y:S01]  /*1300*/  LDCU.64 UR18, c[0x0][0x3a8] ;  /* 0x00007500ff1277ac */ /* 0x000ea20008000a00 */
[----:B------:R-:W3:Y:S01]  /*1310*/  LDCU.64 UR20, c[0x0][0x398] ;  /* 0x00007300ff1477ac */ /* 0x000ee20008000a00 */
[----:B------:R-:W4:Y:S01]  /*1320*/  LDCU UR16, c[0x0][0x3bc] ;  /* 0x00007780ff1077ac */ /* 0x000f220008000800 */
[----:B-1----:R-:W-:Y:S02]  /*1330*/  ULEA UR6, UR7, UR6, 0x18 ;  /* 0x0000000607067291 */ /* 0x002fe4000f8ec0ff */
[----:B---3--:R-:W-:Y:S02]  /*1340*/  UIMAD UR7, UR4, UR20, URZ ;  /* 0x00000014040772a4 */ /* 0x008fe4000f8e02ff */
[----:B------:R-:W-:Y:S01]  /*1350*/  USHF.R.S32.HI UR11, URZ, 0x7, UR21 ;  /* 0x00000007ff0b7899 */ /* 0x000fe20008011415 */
[----:B0-----:R-:W-:-:S02]  /*1360*/  SHF.R.U32.HI R3, RZ, 0x2, R6 ;  /* 0x00000002ff037819 */ /* 0x001fc40000011606 */
[----:B------:R-:W-:-:S05]  /*1370*/  LOP3.LUT R4, R6, 0x3, RZ, 0xc0, !PT ;  /* 0x0000000306047812 */ /* 0x000fca00078ec0ff */
[----:B------:R-:W-:-:S05]  /*1380*/  IMAD R3, R3, 0x4, R4 ;  /* 0x0000000403037824 */ /* 0x000fca00078e0204 */
[----:B------:R-:W-:Y:S02]  /*1390*/  LEA R7, R3, UR6, 0x3 ;  /* 0x0000000603077c11 */ /* 0x000fe4000f8e18ff */
[----:B------:R-:W-:Y:S01]  /*13a0*/  LEA R3, R6, UR6, 0x2 ;  /* 0x0000000606037c11 */ /* 0x000fe2000f8e10ff */
[----:B--2---:R-:W-:Y:S02]  /*13b0*/  UIMAD UR6, UR18, UR20, URZ ;  /* 0x00000014120672a4 */ /* 0x004fe4000f8e02ff */
[----:B------:R-:W-:Y:S01]  /*13c0*/  STS.64 [R7], R8 ;  /* 0x0000000807007388 */ /* 0x000fe20000000a00 */
[----:B------:R-:W0:Y:S03]  /*13d0*/  LDCU UR18, c[0x0][0x3b0] ;  /* 0x00007600ff1277ac */ /* 0x000e260008000800 */
[----:B------:R-:W1:Y:S01]  /*13e0*/  LDS R4, [R3] ;  /* 0x0000000003047984 */ /* 0x000e620000000800 */
[----:B------:R-:W-:-:S03]  /*13f0*/  UIMAD UR8, UR6, UR19, -UR7 ;  /* 0x00000013060872a4 */ /* 0x000fc6000f8e0a07 */
[----:B------:R-:W2:Y:S01]  /*1400*/  LDS R5, [R3+0x80] ;  /* 0x0000800003057984 */ /* 0x000ea20000000800 */
[----:B------:R-:W3:Y:S01]  /*1410*/  LDCU.64 UR6, c[0x0][0x390] ;  /* 0x00007200ff0677ac */ /* 0x000ee20008000a00 */
[----:B0-----:R-:W-:Y:S01]  /*1420*/  UIMAD UR11, UR11, UR18, URZ ;  /* 0x000000120b0b72a4 */ /* 0x001fe2000f8e02ff */
[----:B-1----:R-:W-:Y:S02]  /*1430*/  IMAD.SHL.U32 R4, R4, 0x2, RZ ;  /* 0x0000000204047824 */ /* 0x002fe400078e00ff */
[----:B--2---:R-:W-:-:S03]  /*1440*/  IMAD.SHL.U32 R5, R5, 0x2, RZ ;  /* 0x0000000205057824 */ /* 0x004fc600078e00ff */
[----:B------:R-:W-:Y:S02]  /*1450*/  ISETP.LE.AND P0, PT, R4, UR8, PT ;  /* 0x0000000804007c0c */ /* 0x000fe4000bf03270 */
[----:B------:R-:W-:Y:S01]  /*1460*/  ISETP.LE.AND P1, PT, R5, UR8, PT ;  /* 0x0000000805007c0c */ /* 0x000fe2000bf23270 */
[----:B----4-:R-:W-:-:S04]  /*1470*/  UIMAD UR8, UR17, UR16, UR22 ;  /* 0x00000010110872a4 */ /* 0x010fc8000f8e0216 */
[----:B------:R-:W-:-:S06]  /*1480*/  UIMAD UR8, UR8, UR11, URZ ;  /* 0x0000000b080872a4 */ /* 0x000fcc000f8e02ff */
[----:B------:R-:W-:Y:S01]  /*1490*/  VOTE.ANY R4, PT, P0 ;  /* 0x0000000000047806 */ /* 0x000fe200000e0100 */
[----:B---3--:R-:W-:Y:S01]  /*14a0*/  UIMAD.WIDE UR6, UR8, 0x4, UR6 ;  /* 0x00000004080678a5 */ /* 0x008fe2000f8e0206 */
[----:B------:R-:W-:Y:S02]  /*14b0*/  ISETP.GT.U32.AND P0, PT, R6, 0x3, PT ;  /* 0x000000030600780c */ /* 0x000fe40003f04070 */
[----:B------:R-:W-:-:S05]  /*14c0*/  VOTE.ANY R5, PT, P1 ;  /* 0x0000000000057806 */ /* 0x000fca00008e0100 */
[----:B------:R0:W-:Y:S06]  /*14d0*/  STL.64 [R1], R4 ;  /* 0x0000000401007387 */ /* 0x0001ec0000100a00 */
[----:B------:R-:W-:Y:S05]  /*14e0*/  @P0 EXIT ;  /* 0x000000000000094d */ /* 0x000fea0003800000 */
[----:B------:R-:W-:-:S05]  /*14f0*/  IMAD.IADD R10, R1, 0x1, R6 ;  /* 0x00000001010a7824 */ /* 0x000fca00078e0206 */
[----:B------:R-:W2:Y:S04]  /*1500*/  LDL.U8 R7, [R10] ;  /* 0x000000000a077983 */ /* 0x000ea80000100000 */
[----:B------:R-:W3:Y:S01]  /*1510*/  LDL.U8 R9, [R10+0x4] ;  /* 0x000004000a097983 */ /* 0x000ee20000100000 */
[----:B------:R-:W-:Y:S01]  /*1520*/  SHF.R.S32.HI R3, RZ, 0x1f, R0 ;  /* 0x0000001fff037819 */ /* 0x000fe20000011400 */
[----:B------:R-:W-:Y:S01]  /*1530*/  IMAD R2, R2, UR18, RZ ;  /* 0x0000001202027c24 */ /* 0x000fe2000f8e02ff */
[----:B------:R-:W-:Y:S02]  /*1540*/  LEA R8, R6, 0x80, 0x2 ;  /* 0x0000008006087811 */ /* 0x000fe400078e10ff */
[----:B0-----:R-:W-:Y:S02]  /*1550*/  LEA.HI R4, R3, R0, RZ, 0x4 ;  /* 0x0000000003047211 */ /* 0x001fe400078f20ff */
[----:B------:R-:W-:-:S02]  /*1560*/  SHF.R.S32.HI R3, RZ, 0x1f, R2 ;  /* 0x0000001fff037819 */ /* 0x000fc40000011402 */
[----:B------:R-:W-:Y:S02]  /*1570*/  LOP3.LUT R5, R4, 0xfffffff0, RZ, 0xc0, !PT ;  /* 0xfffffff004057812 */ /* 0x000fe400078ec0ff */
[----:B------:R-:W-:Y:S02]  /*1580*/  LEA.HI R3, R3, R2, RZ, 0x3 ;  /* 0x0000000203037211 */ /* 0x000fe400078f18ff */
[----:B------:R-:W-:Y:S01]  /*1590*/  SHF.R.U32.HI R4, RZ, 0x4, R4 ;  /* 0x00000004ff047819 */ /* 0x000fe20000011604 */
[----:B------:R-:W-:Y:S01]  /*15a0*/  IMAD.IADD R5, R0, 0x1, -R5 ;  /* 0x0000000100057824 */ /* 0x000fe200078e0a05 */
[----:B------:R-:W-:Y:S02]  /*15b0*/  LOP3.LUT R8, R8, 0x7fffffc, RZ, 0xc0, !PT ;  /* 0x07fffffc08087812 */ /* 0x000fe400078ec0ff */
[----:B------:R-:W-:Y:S01]  /*15c0*/  LEA.HI R3, R3, R4, RZ, 0x1d ;  /* 0x0000000403037211 */ /* 0x000fe200078fe8ff */
[----:B------:R-:W-:Y:S02]  /*15d0*/  IMAD R6, R6, 0x4, R5 ;  /* 0x0000000406067824 */ /* 0x000fe400078e0205 */
[----:B------:R-:W-:-:S02]  /*15e0*/  IMAD.IADD R8, R5, 0x1, R8 ;  /* 0x0000000105087824 */ /* 0x000fc400078e0208 */
[C---:B------:R-:W-:Y:S02]  /*15f0*/  IMAD R6, R3.reuse, 0x20, R6 ;  /* 0x0000002003067824 */ /* 0x040fe400078e0206 */
[----:B------:R-:W-:-:S03]  /*1600*/  IMAD R8, R3, 0x20, R8 ;  /* 0x0000002003087824 */ /* 0x000fc600078e0208 */
[----:B------:R-:W-:Y:S02]  /*1610*/  IADD3 R2, P0, PT, R6, UR6, RZ ;  /* 0x0000000606027c10 */ /* 0x000fe4000ff1e0ff */
[----:B------:R-:W-:-:S03]  /*1620*/  IADD3 R4, P1, PT, R8, UR6, RZ ;  /* 0x0000000608047c10 */ /* 0x000fc6000ff3e0ff */
[----:B------:R-:W-:Y:S02]  /*1630*/  IMAD.X R3, RZ, RZ, UR7, P0 ;  /* 0x00000007ff037e24 */ /* 0x000fe400080e06ff */
[----:B------:R-:W-:-:S03]  /*1640*/  IMAD.X R5, RZ, RZ, UR7, P1 ;  /* 0x00000007ff057e24 */ /* 0x000fc600088e06ff */
[----:B--2---:R-:W-:Y:S04]  /*1650*/  STG.E.U8 desc[UR14][R2.64], R7 ;  /* 0x0000000702007986 */ /* 0x004fe8000c10110e */
[----:B---3--:R-:W-:Y:S01]  /*1660*/  STG.E.U8 desc[UR14][R4.64], R9 ;  /* 0x0000000904007986 */ /* 0x008fe2000c10110e */
[----:B------:R-:W-:Y:S05]  /*1670*/  EXIT ;  /* 0x000000000000794d */ /* 0x000fea0003800000 */
        .weak           $__internal_0_$__cuda_sm_10x_mma_bit_internal_and_m8n8k128
        .type           $__internal_0_$__cuda_sm_10x_mma_bit_internal_and_m8n8k128,@function
        .size           $__internal_0_$__cuda_sm_10x_mma_bit_internal_and_m8n8k128,($__internal_1_$__cuda_sm_10x_mma_bit_internal_xor_m8n8k128 - $__internal_0_$__cuda_sm_10x_mma_bit_internal_and_m8n8k128)
$__internal_0_$__cuda_sm_10x_mma_bit_internal_and_m8n8k128:
[C---:B------:R-:W-:Y:S02]  /*1680*/  LOP3.LUT R8, R26.reuse, 0x88888888, RZ, 0xc0, !PT ;  /* 0x888888881a087812 */ /* 0x040fe400078ec0ff */
[----:B------:R-:W-:Y:S02]  /*1690*/  CS2R R14, SRZ ;  /* 0x00000000000e7805 */ /* 0x000fe4000001ff00 */
[----:B------:R-:W-:Y:S02]  /*16a0*/  LOP3.LUT R9, R25, 0x88888888, RZ, 0xc0, !PT ;  /* 0x8888888819097812 */ /* 0x000fe400078ec0ff */
[----:B------:R-:W-:Y:S02]  /*16b0*/  SHF.R.U32.HI R8, RZ, 0x3, R8 ;  /* 0x00000003ff087819 */ /* 0x000fe40000011608 */
[----:B------:R-:W-:Y:S02]  /*16c0*/  SHF.R.U32.HI R36, RZ, 0x3, R9 ;  /* 0x00000003ff247819 */ /* 0x000fe40000011609 */
[----:B------:R-:W-:Y:S01]  /*16d0*/  LOP3.LUT R27, R26, 0x44444444, RZ, 0xc0, !PT ;  /* 0x444444441a1b7812 */ /* 0x000fe200078ec0ff */
[----:B------:R-:W0:Y:S03]  /*16e0*/  MOVM.U4TO8.M832 R10, R8 ;  /* 0x00000000080a723a */ /* 0x000e260000004800 */
[----:B------:R-:W-:Y:S01]  /*16f0*/  SHF.R.U32.HI R27, RZ, 0x2, R27 ;  /* 0x00000002ff1b7819 */ /* 0x000fe2000001161b */
[----:B------:R-:W1:Y:S01]  /*1700*/  MOVM.U4TO8.M832 R36, R36 ;  /* 0x000000002424723a */ /* 0x000e620000004800 */
[----:B0-----:R-:W-:-:S02]  /*1710*/  IMAD.MOV.U32 R8, RZ, RZ, R10 ;  /* 0x000000ffff087224 */ /* 0x001fc400078e000a */
[--C-:B------:R-:W-:Y:S02]  /*1720*/  IMAD.MOV.U32 R9, RZ, RZ, R11.reuse ;  /* 0x000000ffff097224 */ /* 0x100fe400078e000b */
[----:B------:R-:W-:Y:S02]  /*1730*/  IMAD.MOV.U32 R10, RZ, RZ, R11 ;  /* 0x000000ffff0a7224 */ /* 0x000fe400078e000b */
[----:B------:R-:W-:-:S07]  /*1740*/  IMAD.MOV.U32 R11, RZ, RZ, RZ ;  /* 0x000000ffff0b7224 */ /* 0x000fce00078e00ff */
[----:B-1----:R-:W-:Y:S01]  /*1750*/  IMMA.16832.U8.U8 R8, R8.ROW, R36.COL, R12 ;  /* 0x0000002408087237 */ /* 0x002fe20000400c0c */
[----:B------:R-:W-:Y:S01]  /*1760*/  LOP3.LUT R12, R25, 0x44444444, RZ, 0xc0, !PT ;  /* 0x44444444190c7812 */ /* 0x000fe200078ec0ff */
[----:B------:R0:W1:Y:S03]  /*1770*/  MOVM.U4TO8.M832 R14, R27 ;  /* 0x000000001b0e723a */ /* 0x0000660000004800 */
[----:B------:R-:W-:Y:S02]  /*1780*/  SHF.R.U32.HI R36, RZ, 0x2, R12 ;  /* 0x00000002ff247819 */ /* 0x000fe4000001160c */
[----:B0-----:R-:W-:-:S04]  /*1790*/  LOP3.LUT R27, R26, 0x22222222, RZ, 0xc0, !PT ;  /* 0x222222221a1b7812 */ /* 0x001fc800078ec0ff */
[----:B------:R-:W0:Y:S01]  /*17a0*/  MOVM.U4TO8.M832 R36, R36 ;  /* 0x000000002424723a */ /* 0x000e220000004800 */
[----:B------:R-:W-:Y:S02]  /*17b0*/  LOP3.LUT R26, R26, 0x11111111, RZ, 0xc0, !PT ;  /* 0x111111111a1a7812 */ /* 0x000fe400078ec0ff */
[----:B------:R-:W-:Y:S01]  /*17c0*/  SHF.R.U32.HI R27, RZ, 0x1, R27 ;  /* 0x00000001ff1b7819 */ /* 0x000fe2000001161b */
[----:B-1----:R-:W-:Y:S02]  /*17d0*/  IMAD.MOV.U32 R12, RZ, RZ, R14 ;  /* 0x000000ffff0c7224 */ /* 0x002fe400078e000e */
[--C-:B------:R-:W-:Y:S02]  /*17e0*/  IMAD.MOV.U32 R13, RZ, RZ, R15.reuse ;  /* 0x000000ffff0d7224 */ /* 0x100fe400078e000f */
[----:B------:R-:W-:Y:S02]  /*17f0*/  IMAD.MOV.U32 R14, RZ, RZ, R15 ;  /* 0x000000ffff0e7224 */ /* 0x000fe400078e000f */
[----:B------:R-:W-:-:S07]  /*1800*/  IMAD.MOV.U32 R15, RZ, RZ, RZ ;  /* 0x000000ffff0f7224 */ /* 0x000fce00078e00ff */
[----:B0-----:R-:W-:Y:S01]  /*1810*/  IMMA.16832.U8.U8 R8, R12.ROW, R36.COL, R8 ;  /* 0x000000240c087237 */ /* 0x001fe20000400c08 */
[C---:B------:R-:W-:Y:S01]  /*1820*/  LOP3.LUT R12, R25.reuse, 0x22222222, RZ, 0xc0, !PT ;  /* 0x22222222190c7812 */ /* 0x040fe200078ec0ff */
[----:B------:R-:W0:Y:S01]  /*1830*/  MOVM.U4TO8.M832 R14, R27 ;  /* 0x000000001b0e723a */ /* 0x000e220000004800 */
[----:B------:R-:W-:Y:S02]  /*1840*/  LOP3.LUT R25, R25, 0x11111111, RZ, 0xc0, !PT ;  /* 0x1111111119197812 */ /* 0x000fe400078ec0ff */
[----:B------:R-:W-:Y:S01]  /*1850*/  SHF.R.U32.HI R37, RZ, 0x1, R12 ;  /* 0x00000001ff257819 */ /* 0x000fe2000001160c */
[----:B------:R-:W-:Y:S05]  /*1860*/  MOVM.U4TO8.M832 R26, R26 ;  /* 0x000000001a1a723a */ /* 0x000fea0000004800 */
[----:B------:R-:W1:Y:S01]  /*1870*/  MOVM.U4TO8.M832 R36, R37 ;  /* 0x000000002524723a */ /* 0x000e620000004800 */
[----:B0-----:R-:W-:-:S02]  /*1880*/  IMAD.MOV.U32 R12, RZ, RZ, R14 ;  /* 0x000000ffff0c7224 */ /* 0x001fc400078e000e */
[--C-:B------:R-:W-:Y:S02]  /*1890*/  IMAD.MOV.U32 R13, RZ, RZ, R15.reuse ;  /* 0x000000ffff0d7224 */ /* 0x100fe400078e000f */
[----:B------:R-:W-:Y:S02]  /*18a0*/  IMAD.MOV.U32 R14, RZ, RZ, R15 ;  /* 0x000000ffff0e7224 */ /* 0x000fe400078e000f */
[----:B------:R-:W-:-:S07]  /*18b0*/  IMAD.MOV.U32 R15, RZ, RZ, RZ ;  /* 0x000000ffff0f7224 */ /* 0x000fce00078e00ff */
[----:B-1----:R-:W-:Y:S01]  /*18c0*/  IMMA.16832.U8.U8 R8, R12.ROW, R36.COL, R8 ;  /* 0x000000240c087237 */ /* 0x002fe20000400c08 */
[----:B------:R-:W0:Y:S01]  /*18d0*/  MOVM.U4TO8.M832 R36, R25 ;  /* 0x000000001924723a */ /* 0x000e220000004800 */
[----:B------:R-:W-:Y:S02]  /*18e0*/  IMAD.MOV.U32 R12, RZ, RZ, R26 ;  /* 0x000000ffff0c7224 */ /* 0x000fe400078e001a */
[--C-:B------:R-:W-:Y:S02]  /*18f0*/  IMAD.MOV.U32 R13, RZ, RZ, R27.reuse ;  /* 0x000000ffff0d7224 */ /* 0x100fe400078e001b */
[----:B------:R-:W-:-:S14]  /*1900*/  IMAD.MOV.U32 R14, RZ, RZ, R27 ;  /* 0x000000ffff0e7224 */ /* 0x000fdc00078e001b */
[----:B0-----:R-:W-:-:S15]  /*1910*/  IMMA.16832.U8.U8 R8, R12.ROW, R36.COL, R8 ;  /* 0x000000240c087237 */ /* 0x001fde0000400c08 */
[----:B------:R-:W-:-:S02]  /*1920*/  NOP ;  /* 0x0000000000007918 */ /* 0x000fc40000000000 */
[----:B------:R-:W-:Y:S02]  /*1930*/  IMAD.MOV.U32 R10, RZ, RZ, R5 ;  /* 0x000000ffff0a7224 */ /* 0x000fe400078e0005 */
[----:B------:R-:W-:-:S04]  /*1940*/  IMAD.MOV.U32 R11, RZ, RZ, 0x0 ;  /* 0x00000000ff0b7424 */ /* 0x000fc800078e00ff */
[----:B------:R-:W-:Y:S05]  /*1950*/  RET.REL.NODEC R10 `(_Z26BTC_Conv2d_balance_128_binPKjS0_Piiiiiiiiiiiiii) ;  /* 0xffffffe40aa87950 */ /* 0x000fea0003c3ffff */
        .weak           $__internal_1_$__cuda_sm_10x_mma_bit_internal_xor_m8n8k128
        .type           $__internal_1_$__cuda_sm_10x_mma_bit_internal_xor_m8n8k128,@function
        .size           $__internal_1_$__cuda_sm_10x_mma_bit_internal_xor_m8n8k128,(.L_x_58 - $__internal_1_$__cuda_sm_10x_mma_bit_internal_xor_m8n8k128)
$__internal_1_$__cuda_sm_10x_mma_bit_internal_xor_m8n8k128:
[----:B------:R-:W-:Y:S01]  /*1960*/  UMOV UR7, URZ ;  /* 0x000000ff00077c82 */ /* 0x000fe20008000000 */
[----:B------:R-:W-:Y:S01]  /*1970*/  UMOV UR8, URZ ;  /* 0x000000ff00087c82 */ /* 0x000fe20008000000 */
[----:B------:R-:W-:Y:S01]  /*1980*/  LOP3.LUT R6, RZ, R26, RZ, 0x33, !PT ;  /* 0x0000001aff067212 */ /* 0x000fe200078e33ff */
[----:B------:R-:W-:Y:S01]  /*1990*/  IMAD.U32 R12, RZ, RZ, UR7 ;  /* 0x00000007ff0c7e24 */ /* 0x000fe2000f8e00ff */
[----:B------:R-:W-:Y:S01]  /*19a0*/  LOP3.LUT R25, RZ, R18, RZ, 0x33, !PT ;  /* 0x00000012ff197212 */ /* 0x000fe200078e33ff */
[----:B------:R-:W-:Y:S01]  /*19b0*/  IMAD.U32 R13, RZ, RZ, UR8 ;  /* 0x00000008ff0d7e24 */ /* 0x000fe2000f8e00ff */
[----:B------:R-:W-:-:S07]  /*19c0*/  MOV R5, 0x19e0 ;  /* 0x000019e000057802 */ /* 0x000fce0000000f00 */
[----:B------:R-:W-:Y:S05]  /*19d0*/  CALL.REL.NOINC `($__internal_0_$__cuda_sm_10x_mma_bit_internal_and_m8n8k128) ;  /* 0xfffffffc00287944 */ /* 0x000fea0003c3ffff */
[----:B------:R-:W-:Y:S01]  /*19e0*/  IMAD.MOV.U32 R20, RZ, RZ, R8 ;  /* 0x000000ffff147224 */ /* 0x000fe200078e0008 */
[----:B------:R-:W-:Y:S01]  /*19f0*/  CS2R R12, SRZ ;  /* 0x00000000000c7805 */ /* 0x000fe2000001ff00 */
[----:B------:R-:W-:Y:S01]  /*1a00*/  IMAD.MOV.U32 R19, RZ, RZ, R9 ;  /* 0x000000ffff137224 */ /* 0x000fe200078e0009 */
[----:B------:R-:W-:Y:S01]  /*1a10*/  MOV R5, 0x1a50 ;  /* 0x00001a5000057802 */ /* 0x000fe20000000f00 */
[----:B------:R-:W-:Y:S02]  /*1a20*/  IMAD.MOV.U32 R26, RZ, RZ, R6 ;  /* 0x000000ffff1a7224 */ /* 0x000fe400078e0006 */
[----:B------:R-:W-:-:S07]  /*1a30*/  IMAD.MOV.U32 R25, RZ, RZ, R18 ;  /* 0x000000ffff197224 */ /* 0x000fce00078e0012 */
[----:B------:R-:W-:Y:S05]  /*1a40*/  CALL.REL.NOINC `($__internal_0_$__cuda_sm_10x_mma_bit_internal_and_m8n8k128) ;  /* 0xfffffffc000c7944 */ /* 0x000fea0003c3ffff */
[----:B------:R-:W-:Y:S01]  /*1a50*/  IMAD.MOV.U32 R6, RZ, RZ, R7 ;  /* 0x000000ffff067224 */ /* 0x000fe200078e0007 */
[----:B------:R-:W-:Y:S01]  /*1a60*/  IADD3 R8, PT, PT, R17, R20, R8 ;  /* 0x0000001411087210 */ /* 0x000fe20007ffe008 */
[----:B------:R-:W-:Y:S01]  /*1a70*/  IMAD.MOV.U32 R7, RZ, RZ, 0x0 ;  /* 0x00000000ff077424 */ /* 0x000fe200078e00ff */
[----:B------:R-:W-:-:S03]  /*1a80*/  IADD3 R9, PT, PT, R16, R19, R9 ;  /* 0x0000001310097210 */ /* 0x000fc60007ffe009 */
[----:B------:R-:W-:Y:S05]  /*1a90*/  RET.REL.NODEC R6 `(_Z26BTC_Conv2d_balance_128_binPKjS0_Piiiiiiiiiiiiii) ;  /* 0xffffffe406587950 */ /* 0x000fea0003c3ffff */
.L_x_11:
[----:B------:R-:W-:-:S00]  /*1aa0*/  BRA `(.L_x_11) ;  /* 0xfffffffc00fc7947 */ /* 0x000fc0000383ffff */
[----:B------:R-:W-:-:S00]  /*1ab0*/  NOP ;  /* 0x0000000000007918 */ /* 0x000fc00000000000 */
        /* <DEDUP_REMOVED lines=12> */
.L_x_58:


//--------------------- .text._Z22BTC_Conv2d_balance_128PKjS0_Piiiiiiiiiiiiii --------------------------
	.section	.text._Z22BTC_Conv2d_balance_128PKjS0_Piiiiiiiiiiiiii,"ax",@progbits
	.align	128
        .global         _Z22BTC_Conv2d_balance_128PKjS0_Piiiiiiiiiiiiii
        .type           _Z22BTC_Conv2d_balance_128PKjS0_Piiiiiiiiiiiiii,@function
        .size           _Z22BTC_Conv2d_balance_128PKjS0_Piiiiiiiiiiiiii,(.L_x_60 - _Z22BTC_Conv2d_balance_128PKjS0_Piiiiiiiiiiiiii)
        .other          _Z22BTC_Conv2d_balance_128PKjS0_Piiiiiiiiiiiiii,@"STO_CUDA_ENTRY STV_DEFAULT"
_Z22BTC_Conv2d_balance_128PKjS0_Piiiiiiiiiiiiii:
.text._Z22BTC_Conv2d_balance_128PKjS0_Piiiiiiiiiiiiii:
[----:B------:R-:W-:Y:S08]  /*0000*/  LDC R1, c[0x0][0x37c] ;  /* 0x0000df00ff017b82 */ /* 0x000ff00000000800 */
[----:B------:R-:W0:Y:S01]  /*0010*/  LDC R0, c[0x0][0x39c] ;  /* 0x0000e700ff007b82 */ /* 0x000e220000000800 */
[----:B------:R-:W1:Y:S01]  /*0020*/  S2R R5, SR_CTAID.Z ;  /* 0x0000000000057919 */ /* 0x000e620000002700 */
[----:B------:R-:W2:Y:S01]  /*0030*/  LDCU UR8, c[0x0][0x3ac] ;  /* 0x00007580ff0877ac */ /* 0x000ea20008000800 */
[----:B------:R-:W-:-:S02]  /*0040*/  IMAD.MOV.U32 R20, RZ, RZ, RZ ;  /* 0x000000ffff147224 */ /* 0x000fc400078e00ff */
[----:B------:R-:W-:Y:S01]  /*0050*/  IMAD.MOV.U32 R17, RZ, RZ, RZ ;  /* 0x000000ffff117224 */ /* 0x000fe200078e00ff */
[----:B------:R-:W3:Y:S01]  /*0060*/  LDCU UR6, c[0x0][0x3b8] ;  /* 0x00007700ff0677ac */ /* 0x000ee20008000800 */
[----:B------:R-:W-:Y:S01]  /*0070*/  IMAD.MOV.U32 R27, RZ, RZ, RZ ;  /* 0x000000ffff1b7224 */ /* 0x000fe200078e00ff */
[----:B------:R-:W3:Y:S01]  /*0080*/  S2UR UR12, SR_CTAID.X ;  /* 0x00000000000c79c3 */ /* 0x000ee20000002500 */
[----:B------:R-:W3:Y:S01]  /*0090*/  LDCU UR4, c[0x0][0x3c8] ;  /* 0x00007900ff0477ac */ /* 0x000ee20008000800 */
[----:B------:R-:W4:Y:S06]  /*00a0*/  LDCU UR7, c[0x0][0x3b4] ;  /* 0x00007680ff0777ac */ /* 0x000f2c0008000800 */
[----:B------:R-:W4:Y:S01]  /*00b0*/  S2UR UR13, SR_CTAID.Y ;  /* 0x00000000000d79c3 */ /* 0x000f220000002600 */
[----:B------:R-:W4:Y:S01]  /*00c0*/  LDCU UR5, c[0x0][0x3c4] ;  /* 0x00007880ff0577ac */ /* 0x000f220008000800 */
[----:B--2---:R-:W-:Y:S01]  /*00d0*/  UISETP.GE.AND UP0, UPT, UR8, 0x1, UPT ;  /* 0x000000010800788c */ /* 0x004fe2000bf06270 */
[----:B0-----:R-:W-:Y:S01]  /*00e0*/  SHF.R.S32.HI R0, RZ, 0x3, R0 ;  /* 0x00000003ff007819 */ /* 0x001fe20000011400 */
[----:B------:R-:W0:Y:S03]  /*00f0*/  LDCU.64 UR14, c[0x0][0x358] ;  /* 0x00006b00ff0e77ac */ /* 0x000e260008000a00 */
[----:B------:R-:W-:-:S02]  /*0100*/  IABS R9, R0 ;  /* 0x0000000000097213 */ /* 0x000fc40000000000 */
[----:B------:R-:W-:Y:S02]  /*0110*/  IABS R10, R0 ;  /* 0x00000000000a7213 */ /* 0x000fe40000000000 */
[----:B------:R-:W2:Y:S01]  /*0120*/  I2F.RP R4, R9 ;  /* 0x0000000900047306 */ /* 0x000ea20000209400 */
[----:B-1----:R-:W-:Y:S01]  /*0130*/  IABS R8, R5 ;  /* 0x0000000500087213 */ /* 0x002fe20000000000 */
[----:B---3--:R-:W-:Y:S02]  /*0140*/  UIMAD UR6, UR12, UR6, -UR4 ;  /* 0x000000060c0672a4 */ /* 0x008fe4000f8e0a04 */
[----:B----4-:R-:W-:-:S04]  /*0150*/  UIMAD UR7, UR13, UR7, -UR5 ;  /* 0x000000070d0772a4 */ /* 0x010fc8000f8e0a05 */
[----:B--2---:R-:W1:Y:S02]  /*0160*/  MUFU.RCP R4, R4 ;  /* 0x0000000400047308 */ /* 0x004e640000001000 */
[----:B-1----:R-:W-:Y:S02]  /*0170*/  VIADD R2, R4, 0xffffffe ;  /* 0x0ffffffe04027836 */ /* 0x002fe40000000000 */
[----:B------:R-:W-:-:S04]  /*0180*/  IMAD.MOV R4, RZ, RZ, -R10 ;  /* 0x000000ffff047224 */ /* 0x000fc800078e0a0a */
[----:B------:R1:W2:Y:S02]  /*0190*/  F2I.FTZ.U32.TRUNC.NTZ R3, R2 ;  /* 0x0000000200037305 */ /* 0x0002a4000021f000 */
[----:B-1----:R-:W-:Y:S02]  /*01a0*/  IMAD.MOV.U32 R2, RZ, RZ, RZ ;  /* 0x000000ffff027224 */ /* 0x002fe400078e00ff */
[----:B--2---:R-:W-:-:S04]  /*01b0*/  IMAD.MOV R6, RZ, RZ, -R3 ;  /* 0x000000ffff067224 */ /* 0x004fc800078e0a03 */
[----:B------:R-:W-:Y:S02]  /*01c0*/  IMAD R7, R6, R9, RZ ;  /* 0x0000000906077224 */ /* 0x000fe400078e02ff */
[----:B------:R-:W-:Y:S02]  /*01d0*/  IMAD.MOV.U32 R6, RZ, RZ, R8 ;  /* 0x000000ffff067224 */ /* 0x000fe400078e0008 */
[----:B------:R-:W-:-:S06]  /*01e0*/  IMAD.HI.U32 R3, R3, R7, R2 ;  /* 0x0000000703037227 */ /* 0x000fcc00078e0002 */
[----:B------:R-:W-:-:S04]  /*01f0*/  IMAD.HI.U32 R7, R3, R6, RZ ;  /* 0x0000000603077227 */ /* 0x000fc800078e00ff */
[----:B------:R-:W-:-:S05]  /*0200*/  IMAD R2, R7, R4, R6 ;  /* 0x0000000407027224 */ /* 0x000fca00078e0206 */
        /* <DEDUP_REMOVED lines=12> */
[----:B0-----:R-:W-:Y:S06]  /*02d0*/  BRA.U !UP0, `(.L_x_12) ;  /* 0x0000000d08d87547 */ /* 0x001fec000b800000 */
[----:B------:R-:W0:Y:S02]  /*02e0*/  LDC R2, c[0x0][0x3a8] ;  /* 0x0000ea00ff027b82 */ /* 0x000e240000000800 */
[----:B0-----:R-:W-:-:S13]  /*02f0*/  ISETP.GE.AND P0, PT, R2, 0x1, PT ;  /* 0x000000010200780c */ /* 0x001fda0003f06270 */
[----:B------:R-:W-:Y:S05]  /*0300*/  @!P0 BRA `(.L_x_12) ;  /* 0x0000000c00cc8947 */ /* 0x000fea0003800000 */
[----:B------:R-:W0:Y:S02]  /*0310*/  LDCU UR10, c[0x0][0x398] ;  /* 0x00007300ff0a77ac */ /* 0x000e240008000800 */
[----:B0-----:R-:W-:-:S04]  /*0320*/  USHF.R.S32.HI UR10, URZ, 0x7, UR10 ;  /* 0x00000007ff0a7899 */ /* 0x001fc8000801140a */
[----:B------:R-:W-:-:S09]  /*0330*/  UISETP.GT.AND UP0, UPT, UR10, URZ, UPT ;  /* 0x000000ff0a00728c */ /* 0x000fd2000bf04270 */
[----:B------:R-:W-:Y:S05]  /*0340*/  BRA.U UP0, `(.L_x_13) ;  /* 0x0000000500347547 */ /* 0x000fea000b800000 */
[C---:B------:R-:W-:Y:S01]  /*0350*/  LOP3.LUT R10, R2.reuse, 0x3, RZ, 0xc0, !PT ;  /* 0x00000003020a7812 */ /* 0x040fe200078ec0ff */
[----:B------:R-:W-:Y:S01]  /*0360*/  IMAD.MOV.U32 R3, RZ, RZ, RZ ;  /* 0x000000ffff037224 */ /* 0x000fe200078e00ff */
[----:B------:R-:W-:Y:S01]  /*0370*/  LOP3.LUT R2, R2, 0x7ffffffc, RZ, 0xc0, !PT ;  /* 0x7ffffffc02027812 */ /* 0x000fe200078ec0ff */
[----:B------:R-:W-:-:S07]  /*0380*/  IMAD.MOV.U32 R27, RZ, RZ, RZ ;  /* 0x000000ffff1b7224 */ /* 0x000fce00078e00ff */
.L_x_17:
[----:B------:R-:W0:Y:S01]  /*0390*/  LDC R5, c[0x0][0x3a4] ;  /* 0x0000e900ff057b82 */ /* 0x000e220000000800 */
[----:B------:R-:W1:Y:S01]  /*03a0*/  LDCU UR4, c[0x0][0x3a8] ;  /* 0x00007500ff0477ac */ /* 0x000e620008000800 */
[----:B------:R-:W-:Y:S01]  /*03b0*/  VIADD R4, R3, UR7 ;  /* 0x0000000703047c36 */ /* 0x000fe20008000000 */
[----:B-1----:R-:W-:-:S04]  /*03c0*/  UISETP.GE.U32.AND UP0, UPT, UR4, 0x4, UPT ;  /* 0x000000040400788c */ /* 0x002fc8000bf06070 */
[----:B0-----:R-:W-:-:S04]  /*03d0*/  ISETP.GE.AND P0, PT, R4, R5, PT ;  /* 0x000000050400720c */ /* 0x001fc80003f06270 */
[----:B------:R-:W-:Y:S01]  /*03e0*/  ISETP.GT.AND P0, PT, R4, -0x1, !P0 ;  /* 0xffffffff0400780c */ /* 0x000fe20004704270 */
[----:B------:R-:W-:Y:S01]  /*03f0*/  IMAD.MOV.U32 R4, RZ, RZ, RZ ;  /* 0x000000ffff047224 */ /* 0x000fe200078e00ff */
[----:B------:R-:W-:Y:S11]  /*0400*/  BRA.U !UP0, `(.L_x_14) ;  /* 0x0000000108787547 */ /* 0x000ff6000b800000 */
[----:B------:R-:W0:Y:S01]  /*0410*/  LDC R9, c[0x0][0x3a0] ;  /* 0x0000e800ff097b82 */ /* 0x000e220000000800 */
[----:B------:R-:W-:-:S07]  /*0420*/  MOV R5, RZ ;  /* 0x000000ff00057202 */ /* 0x000fce0000000f00 */
.L_x_15:
[C---:B------:R-:W-:Y:S02]  /*0430*/  VIADD R4, R5.reuse, UR6 ;  /* 0x0000000605047c36 */ /* 0x040fe40008000000 */
[----:B------:R-:W-:Y:S02]  /*0440*/  VIADD R5, R5, 0x4 ;  /* 0x0000000405057836 */ /* 0x000fe40000000000 */
[C---:B------:R-:W-:Y:S01]  /*0450*/  VIADD R6, R4.reuse, 0x1 ;  /* 0x0000000104067836 */ /* 0x040fe20000000000 */
[C---:B0-----:R-:W-:Y:S01]  /*0460*/  ISETP.GE.AND P3, PT, R4.reuse, R9, PT ;  /* 0x000000090400720c */ /* 0x041fe20003f66270 */
[----:B------:R-:W-:-:S03]  /*0470*/  VIADD R8, R4, 0x2 ;  /* 0x0000000204087836 */ /* 0x000fc60000000000 */
[C---:B------:R-:W-:Y:S01]  /*0480*/  ISETP.GT.AND P3, PT, R4.reuse, -0x1, !P3 ;  /* 0xffffffff0400780c */ /* 0x040fe20005f64270 */
[----:B------:R-:W-:Y:S01]  /*0490*/  VIADD R4, R4, 0x3 ;  /* 0x0000000304047836 */ /* 0x000fe20000000000 */
[CC--:B------:R-:W-:Y:S02]  /*04a0*/  ISETP.GE.AND P1, PT, R6.reuse, R9.reuse, PT ;  /* 0x000000090600720c */ /* 0x0c0fe40003f26270 */
[----:B------:R-:W-:Y:S02]  /*04b0*/  PLOP3.LUT P3, PT, P0, P3, PT, 0x80, 0x8 ;  /* 0x000000000008781c */ /* 0x000fe40000767070 */
[----:B------:R-:W-:Y:S01]  /*04c0*/  ISETP.GT.AND P1, PT, R6, -0x1, !P1 ;  /* 0xffffffff0600780c */ /* 0x000fe20004f24270 */
[----:B------:R-:W-:Y:S01]  /*04d0*/  VIADD R6, R27, 0x1 ;  /* 0x000000011b067836 */ /* 0x000fe20000000000 */
[----:B------:R-:W-:Y:S02]  /*04e0*/  ISETP.GE.AND P2, PT, R8, R9, PT ;  /* 0x000000090800720c */ /* 0x000fe40003f46270 */
[----:B------:R-:W-:-:S02]  /*04f0*/  PLOP3.LUT P1, PT, P0, P1, PT, 0x80, 0x8 ;  /* 0x000000000008781c */ /* 0x000fc40000723070 */
[----:B------:R-:W-:-:S04]  /*0500*/  ISETP.GT.AND P2, PT, R8, -0x1, !P2 ;  /* 0xffffffff0800780c */ /* 0x000fc80005744270 */
[----:B------:R-:W-:Y:S01]  /*0510*/  PLOP3.LUT P2, PT, P0, P2, PT, 0x80, 0x8 ;  /* 0x000000000008781c */ /* 0x000fe20000745070 */
[----:B------:R-:W-:Y:S01]  /*0520*/  @P3 IMAD.MOV R6, RZ, RZ, R27 ;  /* 0x000000ffff063224 */ /* 0x000fe200078e021b */
[----:B------:R-:W-:-:S03]  /*0530*/  ISETP.GE.AND P3, PT, R4, R9, PT ;  /* 0x000000090400720c */ /* 0x000fc60003f66270 */
[----:B------:R-:W-:Y:S01]  /*0540*/  VIADD R8, R6, 0x1 ;  /* 0x0000000106087836 */ /* 0x000fe20000000000 */
[----:B------:R-:W-:Y:S01]  /*0550*/  ISETP.GT.AND P3, PT, R4, -0x1, !P3 ;  /* 0xffffffff0400780c */ /* 0x000fe20005f64270 */
[----:B------:R-:W-:Y:S01]  /*0560*/  @P1 IMAD.MOV R8, RZ, RZ, R6 ;  /* 0x000000ffff081224 */ /* 0x000fe200078e0206 */
[----:B------:R-:W-:Y:S02]  /*0570*/  ISETP.NE.AND P1, PT, R5, R2, PT ;  /* 0x000000020500720c */ /* 0x000fe40003f25270 */
[----:B------:R-:W-:Y:S01]  /*0580*/  PLOP3.LUT P3, PT, P0, P3, PT, 0x80, 0x8 ;  /* 0x000000000008781c */ /* 0x000fe20000767070 */
[----:B------:R-:W-:Y:S02]  /*0590*/  VIADD R4, R8, 0x1 ;  /* 0x0000000108047836 */ /* 0x000fe40000000000 */
[----:B------:R-:W-:-:S04]  /*05a0*/  @P2 IMAD.MOV R4, RZ, RZ, R8 ;  /* 0x000000ffff042224 */ /* 0x000fc800078e0208 */
[----:B------:R-:W-:-:S06]  /*05b0*/  VIADD R27, R4, 0x1 ;  /* 0x00000001041b7836 */ /* 0x000fcc0000000000 */
[----:B------:R-:W-:Y:S01]  /*05c0*/  @P3 IMAD.MOV R27, RZ, RZ, R4 ;  /* 0x000000ffff1b3224 */ /* 0x000fe200078e0204 */
[----:B------:R-:W-:Y:S06]  /*05d0*/  @P1 BRA `(.L_x_15) ;  /* 0xfffffffc00941947 */ /* 0x000fec000383ffff */
[----:B------:R-:W-:-:S07]  /*05e0*/  IMAD.MOV.U32 R4, RZ, RZ, R2 ;  /* 0x000000ffff047224 */ /* 0x000fce00078e0002 */
.L_x_14:
[----:B------:R-:W-:-:S13]  /*05f0*/  ISETP.NE.AND P1, PT, R10, RZ, PT ;  /* 0x000000ff0a00720c */ /* 0x000fda0003f25270 */
[----:B------:R-:W-:Y:S05]  /*0600*/  @!P1 BRA `(.L_x_16) ;  /* 0x0000000000689947 */ /* 0x000fea0003800000 */
[----:B------:R-:W0:Y:S01]  /*0610*/  LDC R9, c[0x0][0x3a0] ;  /* 0x0000e800ff097b82 */ /* 0x000e220000000800 */
[----:B------:R-:W-:Y:S01]  /*0620*/  IADD3 R5, PT, PT, R4, UR6, RZ ;  /* 0x0000000604057c10 */ /* 0x000fe2000fffe0ff */
[----:B------:R-:W-:Y:S01]  /*0630*/  VIADD R4, R27, 0x1 ;  /* 0x000000011b047836 */ /* 0x000fe20000000000 */
[----:B------:R-:W-:Y:S02]  /*0640*/  ISETP.NE.AND P2, PT, R10, 0x1, PT ;  /* 0x000000010a00780c */ /* 0x000fe40003f45270 */
[----:B0-----:R-:W-:-:S04]  /*0650*/  ISETP.GE.AND P1, PT, R5, R9, PT ;  /* 0x000000090500720c */ /* 0x001fc80003f26270 */
[----:B------:R-:W-:-:S04]  /*0660*/  ISETP.GT.AND P1, PT, R5, -0x1, !P1 ;  /* 0xffffffff0500780c */ /* 0x000fc80004f24270 */
[----:B------:R-:W-:-:S13]  /*0670*/  PLOP3.LUT P1, PT, P0, P1, PT, 0x80, 0x8 ;  /* 0x000000000008781c */ /* 0x000fda0000723070 */
[----:B------:R-:W-:-:S04]  /*0680*/  @P1 IMAD.MOV R4, RZ, RZ, R27 ;  /* 0x000000ffff041224 */ /* 0x000fc800078e021b */
[----:B------:R-:W-:Y:S01]  /*0690*/  IMAD.MOV.U32 R27, RZ, RZ, R4 ;  /* 0x000000ffff1b7224 */ /* 0x000fe200078e0004 */
[----:B------:R-:W-:Y:S06]  /*06a0*/  @!P2 BRA `(.L_x_16) ;  /* 0x000000000040a947 */ /* 0x000fec0003800000 */
[----:B------:R-:W-:Y:S01]  /*06b0*/  VIADD R4, R5, 0x1 ;  /* 0x0000000105047836 */ /* 0x000fe20000000000 */
[----:B------:R-:W-:-:S04]  /*06c0*/  ISETP.NE.AND P2, PT, R10, 0x2, PT ;  /* 0x000000020a00780c */ /* 0x000fc80003f45270 */
[----:B------:R-:W-:-:S04]  /*06d0*/  ISETP.GE.AND P1, PT, R4, R9, PT ;  /* 0x000000090400720c */ /* 0x000fc80003f26270 */
[----:B------:R-:W-:Y:S01]  /*06e0*/  ISETP.GT.AND P1, PT, R4, -0x1, !P1 ;  /* 0xffffffff0400780c */ /* 0x000fe20004f24270 */
[----:B------:R-:W-:-:S03]  /*06f0*/  VIADD R4, R27, 0x1 ;  /* 0x000000011b047836 */ /* 0x000fc60000000000 */
[----:B------:R-:W-:-:S13]  /*0700*/  PLOP3.LUT P1, PT, P0, P1, PT, 0x80, 0x8 ;  /* 0x000000000008781c */ /* 0x000fda0000723070 */
[----:B------:R-:W-:-:S04]  /*0710*/  @P1 IMAD.MOV R4, RZ, RZ, R27 ;  /* 0x000000ffff041224 */ /* 0x000fc800078e021b */
[----:B------:R-:W-:Y:S01]  /*0720*/  IMAD.MOV.U32 R27, RZ, RZ, R4 ;  /* 0x000000ffff1b7224 */ /* 0x000fe200078e0004 */
[----:B------:R-:W-:Y:S06]  /*0730*/  @!P2 BRA `(.L_x_16) ;  /* 0x00000000001ca947 */ /* 0x000fec0003800000 */
[----:B------:R-:W-:-:S05]  /*0740*/  VIADD R4, R5, 0x2 ;  /* 0x0000000205047836 */ /* 0x000fca0000000000 */
[----:B------:R-:W-:-:S04]  /*0750*/  ISETP.GE.AND P1, PT, R4, R9, PT ;  /* 0x000000090400720c */ /* 0x000fc80003f26270 */
[----:B------:R-:W-:Y:S01]  /*0760*/  ISETP.GT.AND P1, PT, R4, -0x1, !P1 ;  /* 0xffffffff0400780c */ /* 0x000fe20004f24270 */
[----:B------:R-:W-:-:S03]  /*0770*/  VIADD R4, R27, 0x1 ;  /* 0x000000011b047836 */ /* 0x000fc60000000000 */
[----:B------:R-:W-:-:S13]  /*0780*/  PLOP3.LUT P1, PT, P0, P1, PT, 0x80, 0x8 ;  /* 0x000000000008781c */ /* 0x000fda0000723070 */
[----:B------:R-:W-:-:S04]  /*0790*/  @P1 IMAD.MOV R4, RZ, RZ, R27 ;  /* 0x000000ffff041224 */ /* 0x000fc800078e021b */
[----:B------:R-:W-:-:S07]  /*07a0*/  IMAD.MOV.U32 R27, RZ, RZ, R4 ;  /* 0x000000ffff1b7224 */ /* 0x000fce00078e0004 */
.L_x_16:
[----:B------:R-:W0:Y:S01]  /*07b0*/  LDCU UR4, c[0x0][0x3ac] ;  /* 0x00007580ff0477ac */ /* 0x000e220008000800 */
[----:B------:R-:W-:Y:S02]  /*07c0*/  VIADD R3, R3, 0x1 ;  /* 0x0000000103037836 */ /* 0x000fe40000000000 */
[----:B------:R-:W-:Y:S02]  /*07d0*/  IMAD.MOV.U32 R20, RZ, RZ, RZ ;  /* 0x000000ffff147224 */ /* 0x000fe400078e00ff */
[----:B------:R-:W-:Y:S01]  /*07e0*/  IMAD.MOV.U32 R17, RZ, RZ, RZ ;  /* 0x000000ffff117224 */ /* 0x000fe200078e00ff */
[----:B0-----:R-:W-:-:S13]  /*07f0*/  ISETP.NE.AND P0, PT, R3, UR4, PT ;  /* 0x0000000403007c0c */ /* 0x001fda000bf05270 */
[----:B------:R-:W-:Y:S05]  /*0800*/  @!P0 BRA `(.L_x_12) ;  /* 0x00000008008c8947 */ /* 0x000fea0003800000 */
[----:B------:R-:W-:Y:S05]  /*0810*/  BRA `(.L_x_17) ;  /* 0xfffffff800dc7947 */ /* 0x000fea000383ffff */
.L_x_13:
[----:B------:R-:W0:Y:S01]  /*0820*/  LDCU UR8, c[0x0][0x3b0] ;  /* 0x00007600ff0877ac */ /* 0x000e220008000800 */
[----:B------:R-:W-:Y:S01]  /*0830*/  MOV R20, RZ ;  /* 0x000000ff00147202 */ /* 0x000fe20000000f00 */
[----:B------:R-:W-:Y:S02]  /*0840*/  IMAD.MOV.U32 R17, RZ, RZ, RZ ;  /* 0x000000ffff117224 */ /* 0x000fe400078e00ff */
[----:B------:R-:W-:Y:S01]  /*0850*/  IMAD.MOV.U32 R25, RZ, RZ, RZ ;  /* 0x000000ffff197224 */ /* 0x000fe200078e00ff */
[----:B------:R-:W-:Y:S01]  /*0860*/  ULOP3.LUT UR11, UR10, 0x3, URZ, 0xc0, !UPT ;  /* 0x000000030a0b7892 */ /* 0x000fe2000f8ec0ff */
[----:B------:R-:W-:Y:S01]  /*0870*/  IMAD.MOV.U32 R27, RZ, RZ, RZ ;  /* 0x000000ffff1b7224 */ /* 0x000fe200078e00ff */
[----:B0-----:R-:W-:-:S12]  /*0880*/  USHF.L.U32 UR8, UR8, 0x2, URZ ;  /* 0x0000000208087899 */ /* 0x001fd800080006ff */
.L_x_22:
[----:B------:R-:W0:Y:S01]  /*0890*/  LDC R5, c[0x0][0x3a4] ;  /* 0x0000e900ff057b82 */ /* 0x000e220000000800 */
[----:B------:R-:W1:Y:S01]  /*08a0*/  LDCU UR4, c[0x0][0x3ac] ;  /* 0x00007580ff0477ac */ /* 0x000e620008000800 */
[C---:B------:R-:W-:Y:S02]  /*08b0*/  VIADD R2, R25.reuse, UR7 ;  /* 0x0000000719027c36 */ /* 0x040fe40008000000 */
[----:B------:R-:W-:Y:S02]  /*08c0*/  IMAD.MOV.U32 R3, RZ, RZ, R25 ;  /* 0x000000ffff037224 */ /* 0x000fe400078e0019 */
[----:B------:R-:W-:Y:S02]  /*08d0*/  VIADD R25, R25, 0x1 ;  /* 0x0000000119197836 */ /* 0x000fe40000000000 */
[----:B------:R-:W-:-:S03]  /*08e0*/  IMAD.MOV.U32 R26, RZ, RZ, RZ ;  /* 0x000000ffff1a7224 */ /* 0x000fc600078e00ff */
[----:B-1----:R-:W-:Y:S02]  /*08f0*/  ISETP.NE.AND P2, PT, R25, UR4, PT ;  /* 0x0000000419007c0c */ /* 0x002fe4000bf45270 */
[----:B0-----:R-:W-:-:S04]  /*0900*/  ISETP.GE.AND P0, PT, R2, R5, PT ;  /* 0x000000050200720c */ /* 0x001fc80003f06270 */
[----:B------:R-:W-:-:S13]  /*0910*/  ISETP.GT.AND P0, PT, R2, -0x1, !P0 ;  /* 0xffffffff0200780c */ /* 0x000fda0004704270 */
.L_x_21:
[----:B------:R-:W0:Y:S01]  /*0920*/  LDC R6, c[0x0][0x3a0] ;  /* 0x0000e800ff067b82 */ /* 0x000e220000000800 */
[----:B------:R-:W-:-:S05]  /*0930*/  VIADD R11, R26, UR6 ;  /* 0x000000061a0b7c36 */ /* 0x000fca0008000000 */
[----:B0-----:R-:W-:-:S04]  /*0940*/  ISETP.GE.AND P1, PT, R11, R6, PT ;  /* 0x000000060b00720c */ /* 0x001fc80003f26270 */
[----:B------:R-:W-:-:S04]  /*0950*/  ISETP.GT.AND P1, PT, R11, -0x1, !P1 ;  /* 0xffffffff0b00780c */ /* 0x000fc80004f24270 */
[----:B------:R-:W-:-:S13]  /*0960*/  PLOP3.LUT P1, PT, P0, P1, PT, 0x80, 0x8 ;  /* 0x000000000008781c */ /* 0x000fda0000723070 */
[----:B------:R-:W-:Y:S01]  /*0970*/  @!P1 VIADD R27, R27, 0x1 ;  /* 0x000000011b1b9836 */ /* 0x000fe20000000000 */
[----:B------:R-:W-:Y:S06]  /*0980*/  @!P1 BRA `(.L_x_18) ;  /* 0x0000000800109947 */ /* 0x000fec0003800000 */
[----:B------:R-:W0:Y:S01]  /*0990*/  LDC R4, c[0x0][0x3a8] ;  /* 0x0000ea00ff047b82 */ /* 0x000e220000000800 */
[----:B------:R-:W-:Y:S01]  /*09a0*/  UISETP.GE.U32.AND UP0, UPT, UR10, 0x4, UPT ;  /* 0x000000040a00788c */ /* 0x000fe2000bf06070 */
[----:B------:R-:W-:Y:S01]  /*09b0*/  IMAD.SHL.U32 R5, R7, 0x20, RZ ;  /* 0x0000002007057824 */ /* 0x000fe200078e00ff */
[----:B------:R-:W-:-:S05]  /*09c0*/  UMOV UR4, URZ ;  /* 0x000000ff00047c82 */ /* 0x000fca0008000000 */
[----:B------:R-:W1:Y:S01]  /*09d0*/  LDC R9, c[0x0][0x39c] ;  /* 0x0000e700ff097b82 */ /* 0x000e620000000800 */
[----:B0-----:R-:W-:-:S04]  /*09e0*/  IMAD R4, R3, R4, R26 ;  /* 0x0000000403047224 */ /* 0x001fc800078e021a */
[----:B-1----:R-:W-:Y:S02]  /*09f0*/  IMAD R9, R4, R9, RZ ;  /* 0x0000000904097224 */ /* 0x002fe400078e02ff */
[----:B------:R-:W-:Y:S02]  /*0a00*/  IMAD R4, R2, R6, R11 ;  /* 0x0000000602047224 */ /* 0x000fe400078e020b */
[----:B------:R-:W-:Y:S02]  /*0a10*/  IMAD R9, R0, 0x8, R9 ;  /* 0x0000000800097824 */ /* 0x000fe400078e0209 */
[----:B------:R-:W-:Y:S02]  /*0a20*/  IMAD R4, R4, UR8, R5 ;  /* 0x0000000804047c24 */ /* 0x000fe4000f8e0205 */
[----:B------:R-:W-:Y:S02]  /*0a30*/  IMAD.SHL.U32 R5, R9, 0x4, RZ ;  /* 0x0000000409057824 */ /* 0x000fe400078e00ff */
[----:B------:R-:W-:-:S02]  /*0a40*/  IMAD R4, R4, UR10, RZ ;  /* 0x0000000a04047c24 */ /* 0x000fc4000f8e02ff */
[----:B------:R-:W-:Y:S01]  /*0a50*/  IMAD R5, R5, UR10, RZ ;  /* 0x0000000a05057c24 */ /* 0x000fe2000f8e02ff */
[----:B------:R-:W-:Y:S06]  /*0a60*/  BRA.U !UP0, `(.L_x_19) ;  /* 0x00000005080c7547 */ /* 0x000fec000b800000 */
[----:B------:R-:W0:Y:S01]  /*0a70*/  LDC.64 R34, c[0x0][0x380] ;  /* 0x0000e000ff227b82 */ /* 0x000e220000000a00 */
[----:B------:R-:W-:Y:S01]  /*0a80*/  ULOP3.LUT UR4, UR10, 0x7ffffffc, URZ, 0xc0, !UPT ;  /* 0x7ffffffc0a047892 */ /* 0x000fe2000f8ec0ff */
[----:B------:R-:W-:Y:S02]  /*0a90*/  IMAD.MOV.U32 R24, RZ, RZ, R4 ;  /* 0x000000ffff187224 */ /* 0x000fe400078e0004 */
[----:B------:R-:W-:Y:S01]  /*0aa0*/  IMAD.MOV.U32 R23, RZ, RZ, R5 ;  /* 0x000000ffff177224 */ /* 0x000fe200078e0005 */
[----:B------:R-:W-:-:S03]  /*0ab0*/  UIADD3 UR9, UPT, UPT, -UR4, URZ, URZ ;  /* 0x000000ff04097290 */ /* 0x000fc6000fffe1ff */
[----:B------:R-:W1:Y:S09]  /*0ac0*/  LDC.64 R36, c[0x0][0x388] ;  /* 0x0000e200ff247b82 */ /* 0x000e720000000a00 */
.L_x_20:
[----:B------:R-:W2:Y:S01]  /*0ad0*/  S2R R9, SR_LANEID ;  /* 0x0000000000097919 */ /* 0x000ea20000000000 */
[----:B------:R-:W-:Y:S01]  /*0ae0*/  MOV R11, RZ ;  /* 0x000000ff000b7202 */ /* 0x000fe20000000f00 */
        /* <DEDUP_REMOVED lines=12> */
[----:B------:R-:W-:-:S03]  /*0bb0*/  MOV R18, 0xbe0 ;  /* 0x00000be000127802 */ /* 0x000fc60000000f00 */
[----:B------:R-:W-:-:S11]  /*0bc0*/  UISETP.NE.AND UP0, UPT, UR9, URZ, UPT ;  /* 0x000000ff0900728c */ /* 0x000fd6000bf05270 */
[----:B0----5:R-:W-:Y:S05]  /*0bd0*/  CALL.REL.NOINC `($__internal_3_$__cuda_sm_10x_mma_bit_internal_xor_m8n8k128) ;  /* 0x0000000800b07944 */ /* 0x021fea0003c00000 */
        /* <DEDUP_REMOVED lines=11> */
[----:B------:R-:W-:-:S07]  /*0c90*/  MOV R18, 0xcb0 ;  /* 0x00000cb000127802 */ /* 0x000fce0000000f00 */
        /* <DEDUP_REMOVED lines=27> */
[----:B------:R-:W-:Y:S02]  /*0e50*/  VIADD R23, R23, 0x80 ;  /* 0x0000008017177836 */ /* 0x000fe40000000000 */
[----:B------:R-:W-:Y:S01]  /*0e60*/  VIADD R24, R24, 0x80 ;  /* 0x0000008018187836 */ /* 0x000fe20000000000 */
[----:B------:R-:W-:Y:S06]  /*0e70*/  BRA.U UP0, `(.L_x_20) ;  /* 0xfffffffd00147547 */ /* 0x000fec000b83ffff */
[----:B------:R-:W-:-:S04]  /*0e80*/  USHF.L.U32 UR4, UR10, 0x5, URZ ;  /* 0x000000050a047899 */ /* 0x000fc800080006ff */
[----:B------:R-:W-:-:S12]  /*0e90*/  ULOP3.LUT UR4, UR4, 0xffffff80, URZ, 0xc0, !UPT ;  /* 0xffffff8004047892 */ /* 0x000fd8000f8ec0ff */
.L_x_19:
[----:B------:R-:W-:-:S09]  /*0ea0*/  UISETP.NE.AND UP0, UPT, UR11, URZ, UPT ;  /* 0x000000ff0b00728c */ /* 0x000fd2000bf05270 */
[----:B------:R-:W-:Y:S05]  /*0eb0*/  BRA.U !UP0, `(.L_x_18) ;  /* 0x0000000108c47547 */ /* 0x000fea000b800000 */
[----:B------:R-:W0:Y:S01]  /*0ec0*/  S2R R6, SR_LANEID ;  /* 0x0000000000067919 */ /* 0x000e220000000000 */
[----:B------:R-:W1:Y:S01]  /*0ed0*/  LDC.64 R30, c[0x0][0x380] ;  /* 0x0000e000ff1e7b82 */ /* 0x000e620000000a00 */
[----:B------:R-:W-:Y:S02]  /*0ee0*/  VIADD R15, R4, UR4 ;  /* 0x00000004040f7c36 */ /* 0x000fe40008000000 */
[----:B------:R-:W-:Y:S02]  /*0ef0*/  VIADD R5, R5, UR4 ;  /* 0x0000000405057c36 */ /* 0x000fe40008000000 */
[----:B------:R-:W-:-:S03]  /*0f00*/  IMAD.MOV.U32 R11, RZ, RZ, RZ ;  /* 0x000000ffff0b7224 */ /* 0x000fc600078e00ff */
[----:B------:R-:W2:Y:S01]  /*0f10*/  LDC.64 R8, c[0x0][0x388] ;  /* 0x0000e200ff087b82 */ /* 0x000ea20000000a00 */
[----:B-1----:R-:W-:Y:S01]  /*0f20*/  IMAD.WIDE R30, R15, 0x4, R30 ;  /* 0x000000040f1e7825 */ /* 0x002fe200078e021e */
[----:B0-----:R-:W-:-:S03]  /*0f30*/  LOP3.LUT R10, R6, 0x3, RZ, 0xc0, !PT ;  /* 0x00000003060a7812 */ /* 0x001fc600078ec0ff */
[----:B--2---:R-:W-:Y:S01]  /*0f40*/  IMAD.WIDE R4, R5, 0x4, R8 ;  /* 0x0000000405047825 */ /* 0x004fe200078e0208 */
        /* <DEDUP_REMOVED lines=8> */
[----:B------:R-:W-:Y:S01]  /*0fd0*/  MOV R18, 0x1000 ;  /* 0x0000100000127802 */ /* 0x000fe20000000f00 */
[----:B------:R-:W-:-:S11]  /*0fe0*/  UISETP.NE.AND UP0, UPT, UR11, 0x1, UPT ;  /* 0x000000010b00788c */ /* 0x000fd6000bf05270 */
[----:B0----5:R-:W-:Y:S05]  /*0ff0*/  CALL.REL.NOINC `($__internal_3_$__cuda_sm_10x_mma_bit_internal_xor_m8n8k128) ;  /* 0x0000000400a87944 */ /* 0x021fea0003c00000 */
        /* <DEDUP_REMOVED lines=29> */
.L_x_18:
[----:B------:R-:W0:Y:S01]  /*11d0*/  LDCU UR4, c[0x0][0x3a8] ;  /* 0x00007500ff0477ac */ /* 0x000e220008000800 */
[----:B------:R-:W-:-:S05]  /*11e0*/  VIADD R26, R26, 0x1 ;  /* 0x000000011a1a7836 */ /* 0x000fca0000000000 */
[----:B0-----:R-:W-:-:S13]  /*11f0*/  ISETP.NE.AND P1, PT, R26, UR4, PT ;  /* 0x000000041a007c0c */ /* 0x001fda000bf25270 */
[----:B------:R-:W-:Y:S05]  /*1200*/  @P1 BRA `(.L_x_21) ;  /* 0xfffffff400c41947 */ /* 0x000fea000383ffff */
[----:B------:R-:W-:Y:S05]  /*1210*/  @P2 BRA `(.L_x_22) ;  /* 0xfffffff4009c2947 */ /* 0x000fea000383ffff */
[----:B------:R-:W-:Y:S02]  /*1220*/  IMAD.SHL.U32 R17, R17, 0x2, RZ ;  /* 0x0000000211117824 */ /* 0x000fe400078e00ff */
[----:B------:R-:W-:-:S07]  /*1230*/  IMAD.SHL.U32 R20, R20, 0x2, RZ ;  /* 0x0000000214147824 */ /* 0x000fce00078e00ff */
.L_x_12:
[----:B------:R-:W0:Y:S01]  /*1240*/  S2R R5, SR_LANEID ;  /* 0x0000000000057919 */ /* 0x000e220000000000 */
[----:B------:R-:W1:Y:S01]  /*1250*/  LDCU UR4, c[0x0][0x3bc] ;  /* 0x00007780ff0477ac */ /* 0x000e620008000800 */
[----:B------:R-:W2:Y:S01]  /*1260*/  LDC R4, c[0x0][0x3b0] ;  /* 0x0000ec00ff047b82 */ /* 0x000ea20000000800 */
[----:B------:R-:W-:Y:S01]  /*1270*/  SHF.L.U32 R7, R7, 0x3, RZ ;  /* 0x0000000307077819 */ /* 0x000fe200000006ff */
[----:B------:R-:W-:Y:S01]  /*1280*/  IMAD.SHL.U32 R0, R0, 0x8, RZ ;  /* 0x0000000800007824 */ /* 0x000fe200078e00ff */
[----:B------:R-:W3:Y:S05]  /*1290*/  LDCU.64 UR8, c[0x0][0x398] ;  /* 0x00007300ff0877ac */ /* 0x000eea0008000a00 */
[----:B------:R-:W4:Y:S08]  /*12a0*/  LDC.64 R2, c[0x0][0x390] ;  /* 0x0000e400ff027b82 */ /* 0x000f300000000a00 */
[----:B------:R-:W5:Y:S01]  /*12b0*/  LDC.64 R8, c[0x0][0x3a8] ;  /* 0x0000ea00ff087b82 */ /* 0x000f620000000a00 */
[----:B-1----:R-:W-:-:S06]  /*12c0*/  UIMAD UR4, UR13, UR4, UR12 ;  /* 0x000000040d0472a4 */ /* 0x002fcc000f8e020c */
[----:B--2---:R-:W-:Y:S01]  /*12d0*/  IMAD R7, R4, UR4, R7 ;  /* 0x0000000404077c24 */ /* 0x004fe2000f8e0207 */
[----:B---3--:R-:W-:-:S03]  /*12e0*/  USHF.R.U32.HI UR4, URZ, 0x1, UR9 ;  /* 0x00000001ff047899 */ /* 0x008fc60008011609 */
[----:B------:R-:W-:Y:S01]  /*12f0*/  IMAD R7, R7, UR9, R0 ;  /* 0x0000000907077c24 */ /* 0x000fe2000f8e0200 */
[----:B0-----:R-:W-:Y:S02]  /*1300*/  LOP3.LUT R4, R5, 0x3, RZ, 0xc0, !PT ;  /* 0x0000000305047812 */ /* 0x001fe400078ec0ff */
[----:B------:R-:W-:Y:S01]  /*1310*/  SHF.R.U32.HI R11, RZ, 0x2, R5 ;  /* 0x00000002ff0b7819 */ /* 0x000fe20000011605 */
[----:B------:R-:W-:Y:S02]  /*1320*/  IMAD.MOV.U32 R5, RZ, RZ, RZ ;  /* 0x000000ffff057224 */ /* 0x000fe400078e00ff */
[----:B----4-:R-:W-:-:S04]  /*1330*/  IMAD.WIDE R2, R7, 0x4, R2 ;  /* 0x0000000407027825 */ /* 0x010fc800078e0202 */
[----:B------:R-:W-:-:S04]  /*1340*/  IMAD.WIDE.U32 R4, R11, UR4, R4 ;  /* 0x000000040b047c25 */ /* 0x000fc8000f8e0004 */
[----:B-----5:R-:W-:Y:S01]  /*1350*/  IMAD R27, R9, R8, -R27 ;  /* 0x00000008091b7224 */ /* 0x020fe200078e0a1b */
[----:B------:R-:W-:-:S03]  /*1360*/  LEA R2, P0, R4, R2, 0x3 ;  /* 0x0000000204027211 */ /* 0x000fc600078018ff */
[C---:B------:R-:W-:Y:S01]  /*1370*/  IMAD R26, R27.reuse, UR8, -R17 ;  /* 0x000000081b1a7c24 */ /* 0x040fe2000f8e0a11 */
[----:B------:R-:W-:Y:S01]  /*1380*/  LEA.HI.X R3, R4, R3, R5, 0x3, P0 ;  /* 0x0000000304037211 */ /* 0x000fe200000f1c05 */
[----:B------:R-:W-:-:S05]  /*1390*/  IMAD R27, R27, UR8, -R20 ;  /* 0x000000081b1b7c24 */ /* 0x000fca000f8e0a14 */
[----:B------:R-:W-:Y:S01]  /*13a0*/  STG.E.64 desc[UR14][R2.64], R26 ;  /* 0x0000001a02007986 */ /* 0x000fe2000c101b0e */
[----:B------:R-:W-:Y:S05]  /*13b0*/  EXIT ;  /* 0x000000000000794d */ /* 0x000fea0003800000 */
        .weak           $__internal_2_$__cuda_sm_10x_mma_bit_internal_and_m8n8k128
        .type           $__internal_2_$__cuda_sm_10x_mma_bit_internal_and_m8n8k128,@function
        .size           $__internal_2_$__cuda_sm_10x_mma_bit_internal_and_m8n8k128,($__internal_3_$__cuda_sm_10x_mma_bit_internal_xor_m8n8k128 - $__internal_2_$__cuda_sm_10x_mma_bit_internal_and_m8n8k128)
$__internal_2_$__cuda_sm_10x_mma_bit_internal_and_m8n8k128:
[----:B------:R-:W-:Y:S02]  /*13c0*/  LOP3.LUT R8, R29, 0x88888888, RZ, 0xc0, !PT ;  /* 0x888888881d087812 */ /* 0x000fe400078ec0ff */
[----:B------:R-:W-:Y:S02]  /*13d0*/  CS2R R14, SRZ ;  /* 0x00000000000e7805 */ /* 0x000fe4000001ff00 */
[----:B------:R-:W-:Y:S02]  /*13e0*/  SHF.R.U32.HI R41, RZ, 0x3, R8 ;  /* 0x00000003ff297819 */ /* 0x000fe40000011608 */
[----:B------:R-:W-:-:S03]  /*13f0*/  LOP3.LUT R8, R28, 0x88888888, RZ, 0xc0, !PT ;  /* 0x888888881c087812 */ /* 0x000fc600078ec0ff */
[----:B------:R-:W0:Y:S01]  /*1400*/  MOVM.U4TO8.M832 R10, R41 ;  /* 0x00000000290a723a */ /* 0x000e220000004800 */
[----:B------:R-:W-:-:S05]  /*1410*/  SHF.R.U32.HI R40, RZ, 0x3, R8 ;  /* 0x00000003ff287819 */ /* 0x000fca0000011608 */
[----:B------:R-:W1:Y:S01]  /*1420*/  MOVM.U4TO8.M832 R38, R40 ;  /* 0x000000002826723a */ /* 0x000e620000004800 */
[----:B0-----:R-:W-:Y:S02]  /*1430*/  IMAD.MOV.U32 R8, RZ, RZ, R10 ;  /* 0x000000ffff087224 */ /* 0x001fe400078e000a */
[--C-:B------:R-:W-:Y:S02]  /*1440*/  IMAD.MOV.U32 R9, RZ, RZ, R11.reuse ;  /* 0x000000ffff097224 */ /* 0x100fe400078e000b */
[----:B------:R-:W-:Y:S02]  /*1450*/  IMAD.MOV.U32 R10, RZ, RZ, R11 ;  /* 0x000000ffff0a7224 */ /* 0x000fe400078e000b */
[----:B------:R-:W-:-:S07]  /*1460*/  IMAD.MOV.U32 R11, RZ, RZ, RZ ;  /* 0x000000ffff0b7224 */ /* 0x000fce00078e00ff */
[----:B-1----:R-:W-:Y:S01]  /*1470*/  IMMA.16832.U8.U8 R8, R8.ROW, R38.COL, R12 ;  /* 0x0000002608087237 */ /* 0x002fe20000400c0c */
[----:B------:R-:W-:Y:S02]  /*1480*/  LOP3.LUT R12, R29, 0x44444444, RZ, 0xc0, !PT ;  /* 0x444444441d0c7812 */ /* 0x000fe400078ec0ff */
[----:B------:R-:W-:Y:S02]  /*1490*/  LOP3.LUT R15, R28, 0x44444444, RZ, 0xc0, !PT ;  /* 0x444444441c0f7812 */ /* 0x000fe400078ec0ff */
[----:B------:R-:W-:Y:S02]  /*14a0*/  SHF.R.U32.HI R12, RZ, 0x2, R12 ;  /* 0x00000002ff0c7819 */ /* 0x000fe4000001160c */
[----:B------:R-:W-:-:S03]  /*14b0*/  SHF.R.U32.HI R15, RZ, 0x2, R15 ;  /* 0x00000002ff0f7819 */ /* 0x000fc6000001160f */
[----:B------:R-:W0:Y:S02]  /*14c0*/  MOVM.U4TO8.M832 R38, R12 ;  /* 0x000000000c26723a */ /* 0x000e240000004800 */
[----:B0-----:R-:W-:Y:S02]  /*14d0*/  IMAD.MOV.U32 R12, RZ, RZ, R38 ;  /* 0x000000ffff0c7224 */ /* 0x001fe400078e0026 */
[--C-:B------:R-:W-:Y:S02]  /*14e0*/  IMAD.MOV.U32 R13, RZ, RZ, R39.reuse ;  /* 0x000000ffff0d7224 */ /* 0x100fe400078e0027 */
[----:B------:R-:W-:Y:S02]  /*14f0*/  IMAD.MOV.U32 R14, RZ, RZ, R39 ;  /* 0x000000ffff0e7224 */ /* 0x000fe400078e0027 */
[----:B------:R0:W1:Y:S02]  /*1500*/  MOVM.U4TO8.M832 R38, R15 ;  /* 0x000000000f26723a */ /* 0x0000640000004800 */
[----:B0-----:R-:W-:-:S07]  /*1510*/  IMAD.MOV.U32 R15, RZ, RZ, RZ ;  /* 0x000000ffff0f7224 */ /* 0x001fce00078e00ff */
[----:B-1----:R-:W-:Y:S01]  /*1520*/  IMMA.16832.U8.U8 R8, R12.ROW, R38.COL, R8 ;  /* 0x000000260c087237 */ /* 0x002fe20000400c08 */
[----:B------:R-:W-:Y:S02]  /*1530*/  LOP3.LUT R13, R29, 0x22222222, RZ, 0xc0, !PT ;  /* 0x222222221d0d7812 */ /* 0x000fe400078ec0ff */
[C---:B------:R-:W-:Y:S02]  /*1540*/  LOP3.LUT R12, R28.reuse, 0x22222222, RZ, 0xc0, !PT ;  /* 0x222222221c0c7812 */ /* 0x040fe400078ec0ff */
[----:B------:R-:W-:Y:S02]  /*1550*/  SHF.R.U32.HI R13, RZ, 0x1, R13 ;  /* 0x00000001ff0d7819 */ /* 0x000fe4000001160d */
[----:B------:R-:W-:Y:S02]  /*1560*/  SHF.R.U32.HI R15, RZ, 0x1, R12 ;  /* 0x00000001ff0f7819 */ /* 0x000fe4000001160c */
[----:B------:R-:W-:Y:S01]  /*1570*/  LOP3.LUT R28, R28, 0x11111111, RZ, 0xc0, !PT ;  /* 0x111111111c1c7812 */ /* 0x000fe200078ec0ff */
[----:B------:R-:W0:Y:S02]  /*1580*/  MOVM.U4TO8.M832 R38, R13 ;  /* 0x000000000d26723a */ /* 0x000e240000004800 */
[----:B0-----:R-:W-:-:S02]  /*1590*/  IMAD.MOV.U32 R12, RZ, RZ, R38 ;  /* 0x000000ffff0c7224 */ /* 0x001fc400078e0026 */
[--C-:B------:R-:W-:Y:S02]  /*15a0*/  IMAD.MOV.U32 R13, RZ, RZ, R39.reuse ;  /* 0x000000ffff0d7224 */ /* 0x100fe400078e0027 */
[----:B------:R-:W-:Y:S02]  /*15b0*/  IMAD.MOV.U32 R14, RZ, RZ, R39 ;  /* 0x000000ffff0e7224 */ /* 0x000fe400078e0027 */
[----:B------:R0:W1:Y:S02]  /*15c0*/  MOVM.U4TO8.M832 R38, R15 ;  /* 0x000000000f26723a */ /* 0x0000640000004800 */
[----:B0-----:R-:W-:-:S07]  /*15d0*/  MOV R15, RZ ;  /* 0x000000ff000f7202 */ /* 0x001fce0000000f00 */
[----:B-1----:R-:W-:Y:S01]  /*15e0*/  IMMA.16832.U8.U8 R8, R12.ROW, R38.COL, R8 ;  /* 0x000000260c087237 */ /* 0x002fe20000400c08 */
[----:B------:R-:W-:Y:S02]  /*15f0*/  LOP3.LUT R38, R29, 0x11111111, RZ, 0xc0, !PT ;  /* 0x111111111d267812 */ /* 0x000fe400078ec0ff */
[----:B------:R-:W-:Y:S04]  /*1600*/  MOVM.U4TO8.M832 R28, R28 ;  /* 0x000000001c1c723a */ /* 0x000fe80000004800 */
[----:B------:R-:W0:Y:S02]  /*1610*/  MOVM.U4TO8.M832 R38, R38 ;  /* 0x000000002626723a */ /* 0x000e240000004800 */
[----:B0-----:R-:W-:Y:S02]  /*1620*/  IMAD.MOV.U32 R12, RZ, RZ, R38 ;  /* 0x000000ffff0c7224 */ /* 0x001fe400078e0026 */
[----:B------:R-:W-:-:S02]  /*1630*/  IMAD.MOV.U32 R13, RZ, RZ, R39 ;  /* 0x000000ffff0d7224 */ /* 0x000fc400078e0027 */
[----:B------:R-:W-:-:S07]  /*1640*/  IMAD.MOV.U32 R14, RZ, RZ, R39 ;  /* 0x000000ffff0e7224 */ /* 0x000fce00078e0027 */
[----:B------:R-:W-:-:S15]  /*1650*/  IMMA.16832.U8.U8 R8, R12.ROW, R28.COL, R8 ;  /* 0x0000001c0c087237 */ /* 0x000fde0000400c08 */
[----:B------:R-:W-:-:S02]  /*1660*/  NOP ;  /* 0x0000000000007918 */ /* 0x000fc40000000000 */
[----:B------:R-:W-:Y:S02]  /*1670*/  IMAD.MOV.U32 R10, RZ, RZ, R16 ;  /* 0x000000ffff0a7224 */ /* 0x000fe400078e0010 */
[----:B------:R-:W-:-:S04]  /*1680*/  IMAD.MOV.U32 R11, RZ, RZ, 0x0 ;  /* 0x00000000ff0b7424 */ /* 0x000fc800078e00ff */
[----:B------:R-:W-:Y:S05]  /*1690*/  RET.REL.NODEC R10 `(_Z22BTC_Conv2d_balance_128PKjS0_Piiiiiiiiiiiiii) ;  /* 0xffffffe80a587950 */ /* 0x000fea0003c3ffff */
        .weak           $__internal_3_$__cuda_sm_10x_mma_bit_internal_xor_m8n8k128
        .type           $__internal_3_$__cuda_sm_10x_mma_bit_internal_xor_m8n8k128,@function
        .size           $__internal_3_$__cuda_sm_10x_mma_bit_internal_xor_m8n8k128,(.L_x_60 - $__internal_3_$__cuda_sm_10x_mma_bit_internal_xor_m8n8k128)
$__internal_3_$__cuda_sm_10x_mma_bit_internal_xor_m8n8k128:
[----:B------:R-:W-:Y:S01]  /*16a0*/  UMOV UR4, URZ ;  /* 0x000000ff00047c82 */ /* 0x000fe20008000000 */
[----:B------:R-:W-:Y:S01]  /*16b0*/  UMOV UR5, URZ ;  /* 0x000000ff00057c82 */ /* 0x000fe20008000000 */
[----:B------:R-:W-:Y:S01]  /*16c0*/  LOP3.LUT R6, RZ, R29, RZ, 0x33, !PT ;  /* 0x0000001dff067212 */ /* 0x000fe200078e33ff */
[----:B------:R-:W-:Y:S01]  /*16d0*/  IMAD.U32 R12, RZ, RZ, UR4 ;  /* 0x00000004ff0c7e24 */ /* 0x000fe2000f8e00ff */
[----:B------:R-:W-:Y:S01]  /*16e0*/  LOP3.LUT R28, RZ, R19, RZ, 0x33, !PT ;  /* 0x00000013ff1c7212 */ /* 0x000fe200078e33ff */
[----:B------:R-:W-:Y:S01]  /*16f0*/  IMAD.U32 R13, RZ, RZ, UR5 ;  /* 0x00000005ff0d7e24 */ /* 0x000fe2000f8e00ff */
[----:B------:R-:W-:-:S07]  /*1700*/  MOV R16, 0x1720 ;  /* 0x0000172000107802 */ /* 0x000fce0000000f00 */
[----:B------:R-:W-:Y:S05]  /*1710*/  CALL.REL.NOINC `($__internal_2_$__cuda_sm_10x_mma_bit_internal_and_m8n8k128) ;  /* 0xfffffffc00287944 */ /* 0x000fea0003c3ffff */
[----:B------:R-:W-:Y:S01]  /*1720*/  IMAD.MOV.U32 R22, RZ, RZ, R8 ;  /* 0x000000ffff167224 */ /* 0x000fe200078e0008 */
[----:B------:R-:W-:Y:S01]  /*1730*/  CS2R R12, SRZ ;  /* 0x00000000000c7805 */ /* 0x000fe2000001ff00 */
[----:B------:R-:W-:Y:S01]  /*1740*/  IMAD.MOV.U32 R21, RZ, RZ, R9 ;  /* 0x000000ffff157224 */ /* 0x000fe200078e0009 */
[----:B------:R-:W-:Y:S01]  /*1750*/  MOV R16, 0x1790 ;  /* 0x0000179000107802 */ /* 0x000fe20000000f00 */
[----:B------:R-:W-:Y:S02]  /*1760*/  IMAD.MOV.U32 R29, RZ, RZ, R6 ;  /* 0x000000ffff1d7224 */ /* 0x000fe400078e0006 */
[----:B------:R-:W-:-:S07]  /*1770*/  IMAD.MOV.U32 R28, RZ, RZ, R19 ;  /* 0x000000ffff1c7224 */ /* 0x000fce00078e0013 */
[----:B------:R-:W-:Y:S05]  /*1780*/  CALL.REL.NOINC `($__internal_2_$__cuda_sm_10x_mma_bit_internal_and_m8n8k128) ;  /* 0xfffffffc000c7944 */ /* 0x000fea0003c3ffff */
[----:B------:R-:W-:Y:S01]  /*1790*/  IMAD.MOV.U32 R19, RZ, RZ, 0x0 ;  /* 0x00000000ff137424 */ /* 0x000fe200078e00ff */
[----:B------:R-:W-:Y:S02]  /*17a0*/  IADD3 R17, PT, PT, R17, R22, R8 ;  /* 0x0000001611117210 */ /* 0x000fe40007ffe008 */
[----:B------:R-:W-:Y:S01]  /*17b0*/  IADD3 R20, PT, PT, R20, R21, R9 ;  /* 0x0000001514147210 */ /* 0x000fe20007ffe009 */
[----:B------:R-:W-:Y:S06]  /*17c0*/  RET.REL.NODEC R18 `(_Z22BTC_Conv2d_balance_128PKjS0_Piiiiiiiiiiiiii) ;  /* 0xffffffe8120c7950 */ /* 0x000fec0003c3ffff */
.L_x_23:
        /* <DEDUP_REMOVED lines=11> */
.L_x_60:


//--------------------- .text._Z16BTC_trans_outputPKiPiiiii --------------------------
	.section	.text._Z16BTC_trans_outputPKiPiiiii,"ax",@progbits
	.align	128
        .global         _Z16BTC_trans_outputPKiPiiiii
        .type           _Z16BTC_trans_outputPKiPiiiii,@function
        .size           _Z16BTC_trans_outputPKiPiiiii,(.L_x_67 - _Z16BTC_trans_outputPKiPiiiii)
        .other          _Z16BTC_trans_outputPKiPiiiii,@"STO_CUDA_ENTRY STV_DEFAULT"
_Z16BTC_trans_outputPKiPiiiii:
.text._Z16BTC_trans_outputPKiPiiiii:
[----:B------:R-:W-:Y:S01]  /*0000*/  LDC R1, c[0x0][0x37c] ;  /* 0x0000df00ff017b82 */ /* 0x000fe20000000800 */
[----:B------:R-:W0:Y:S07]  /*0010*/  S2R R3, SR_LANEID ;  /* 0x0000000000037919 */ /* 0x000e2e0000000000 */
[----:B------:R-:W0:Y:S02]  /*0020*/  LDC R0, c[0x0][0x390] ;  /* 0x0000e400ff007b82 */ /* 0x000e240000000800 */
[----:B0-----:R-:W-:-:S13]  /*0030*/  ISETP.GE.AND P0, PT, R3, R0, PT ;  /* 0x000000000300720c */ /* 0x001fda0003f06270 */
[----:B------:R-:W-:Y:S05]  /*0040*/  @P0 EXIT ;  /* 0x000000000000094d */ /* 0x000fea0003800000 */
[----:B------:R-:W-:Y:S01]  /*0050*/  S2UR UR5, SR_CTAID.Y ;  /* 0x00000000000579c3 */ /* 0x000fe20000002600 */
[----:B------:R-:W0:Y:S01]  /*0060*/  LDCU.64 UR10, c[0x0][0x398] ;  /* 0x00007300ff0a77ac */ /* 0x000e220008000a00 */
[----:B------:R-:W-:Y:S01]  /*0070*/  VIADDMNMX R2, R3, 0x20, R0, !PT ;  /* 0x0000002003027846 */ /* 0x000fe20007800100 */
[----:B------:R-:W-:Y:S01]  /*0080*/  BSSY.RECONVERGENT B0, `(.L_x_24) ;  /* 0x0000040000007945 */ /* 0x000fe20003800200 */
[----:B------:R-:W-:Y:S01]  /*0090*/  LOP3.LUT R5, RZ, R3, RZ, 0x33, !PT ;  /* 0x00000003ff057212 */ /* 0x000fe200078e33ff */
[----:B------:R-:W1:Y:S03]  /*00a0*/  LDCU UR7, c[0x0][0x394] ;  /* 0x00007280ff0777ac */ /* 0x000e660008000800 */
[----:B------:R-:W0:Y:S01]  /*00b0*/  S2UR UR6, SR_CTAID.X ;  /* 0x00000000000679c3 */ /* 0x000e220000002500 */
[----:B------:R-:W-:Y:S01]  /*00c0*/  IMAD.IADD R5, R2, 0x1, R5 ;  /* 0x0000000102057824 */ /* 0x000fe200078e0205 */
[----:B------:R-:W2:Y:S04]  /*00d0*/  LDCU.64 UR8, c[0x0][0x358] ;  /* 0x00006b00ff0877ac */ /* 0x000ea80008000a00 */
[----:B------:R-:W-:-:S02]  /*00e0*/  ISETP.GE.U32.AND P1, PT, R5, 0x1e0, PT ;  /* 0x000001e00500780c */ /* 0x000fc40003f26070 */
[----:B------:R-:W3:Y:S01]  /*00f0*/  S2UR UR4, SR_CTAID.Z ;  /* 0x00000000000479c3 */ /* 0x000ee20000002700 */
[----:B------:R-:W-:-:S04]  /*0100*/  LEA.HI R4, R5, 0x1, RZ, 0x1b ;  /* 0x0000000105047811 */ /* 0x000fc800078fd8ff */
[----:B------:R-:W-:-:S04]  /*0110*/  LOP3.LUT R12, R4, 0xf, RZ, 0xc0, !PT ;  /* 0x0000000f040c7812 */ /* 0x000fc800078ec0ff */
[----:B------:R-:W-:Y:S01]  /*0120*/  ISETP.NE.AND P0, PT, R12, RZ, PT ;  /* 0x000000ff0c00720c */ /* 0x000fe20003f05270 */
[----:B0-----:R-:W-:Y:S01]  /*0130*/  UIMAD UR5, UR5, UR10, UR6 ;  /* 0x0000000a050572a4 */ /* 0x001fe2000f8e0206 */
[----:B---3--:R-:W-:-:S03]  /*0140*/  IMAD R2, R0, UR4, RZ ;  /* 0x0000000400027c24 */ /* 0x008fc6000f8e02ff */
[----:B-1----:R-:W-:Y:S01]  /*0150*/  UIMAD UR4, UR5, UR7, UR4 ;  /* 0x00000007050472a4 */ /* 0x002fe2000f8e0204 */
[----:B------:R-:W-:Y:S02]  /*0160*/  IMAD R5, R2, UR10, RZ ;  /* 0x0000000a02057c24 */ /* 0x000fe4000f8e02ff */
[----:B------:R-:W-:-:S04]  /*0170*/  IMAD R2, R0, UR5, RZ ;  /* 0x0000000500027c24 */ /* 0x000fc8000f8e02ff */
[----:B------:R-:W-:Y:S01]  /*0180*/  IMAD R2, R5, UR11, R2 ;  /* 0x0000000b05027c24 */ /* 0x000fe2000f8e0202 */
[----:B--2---:R-:W-:Y:S06]  /*0190*/  @!P1 BRA `(.L_x_25) ;  /* 0x0000000000b89947 */ /* 0x004fec0003800000 */
[----:B------:R-:W-:Y:S01]  /*01a0*/  LOP3.LUT R11, R4, 0xffffff0, RZ, 0xc0, !PT ;  /* 0x0ffffff0040b7812 */ /* 0x000fe200078ec0ff */
[----:B------:R-:W-:Y:S02]  /*01b0*/  IMAD.IADD R10, R3, 0x1, R2 ;  /* 0x00000001030a7824 */ /* 0x000fe400078e0202 */
[----:B------:R-:W-:Y:S01]  /*01c0*/  IMAD R5, R0, UR4, R3 ;  /* 0x0000000400057c24 */ /* 0x000fe2000f8e0203 */
[----:B------:R-:W-:-:S07]  /*01d0*/  IADD3 R11, PT, PT, -R11, RZ, RZ ;  /* 0x000000ff0b0b7210 */ /* 0x000fce0007ffe1ff */
.L_x_26:
[----:B0-----:R-:W0:Y:S08]  /*01e0*/  LDC.64 R6, c[0x0][0x380] ;  /* 0x0000e000ff067b82 */ /* 0x001e300000000a00 */
[----:B------:R-:W1:Y:S01]  /*01f0*/  LDC.64 R8, c[0x0][0x388] ;  /* 0x0000e200ff087b82 */ /* 0x000e620000000a00 */
[----:B0-----:R-:W-:-:S05]  /*0200*/  IMAD.WIDE R6, R5, 0x4, R6 ;  /* 0x0000000405067825 */ /* 0x001fca00078e0206 */
[----:B------:R-:W2:Y:S01]  /*0210*/  LDG.E.CONSTANT R13, desc[UR8][R6.64] ;  /* 0x00000008060d7981 */ /* 0x000ea2000c1e9900 */
[----:B-1----:R-:W-:-:S03]  /*0220*/  IMAD.WIDE R8, R10, 0x4, R8 ;  /* 0x000000040a087825 */ /* 0x002fc600078e0208 */
[----:B------:R-:W3:Y:S04]  /*0230*/  LDG.E.CONSTANT R15, desc[UR8][R6.64+0x80] ;  /* 0x00008008060f7981 */ /* 0x000ee8000c1e9900 */
[----:B------:R-:W4:Y:S04]  /*0240*/  LDG.E.CONSTANT R17, desc[UR8][R6.64+0x100] ;  /* 0x0001000806117981 */ /* 0x000f28000c1e9900 */
[----:B------:R-:W5:Y:S04]  /*0250*/  LDG.E.CONSTANT R19, desc[UR8][R6.64+0x180] ;  /* 0x0001800806137981 */ /* 0x000f68000c1e9900 */
        /* <DEDUP_REMOVED lines=11> */
[----:B--2---:R0:W-:Y:S04]  /*0310*/  STG.E desc[UR8][R8.64], R13 ;  /* 0x0000000d08007986 */ /* 0x0041e8000c101908 */
[----:B0-----:R-:W2:Y:S01]  /*0320*/  LDG.E.CONSTANT R13, desc[UR8][R6.64+0x680] ;  /* 0x00068008060d7981 */ /* 0x001ea2000c1e9900 */
[----:B------:R-:W-:-:S03]  /*0330*/  VIADD R11, R11, 0x10 ;  /* 0x000000100b0b7836 */ /* 0x000fc60000000000 */
[----:B---3--:R0:W-:Y:S04]  /*0340*/  STG.E desc[UR8][R8.64+0x80], R15 ;  /* 0x0000800f08007986 */ /* 0x0081e8000c101908 */
[----:B----4-:R0:W-:Y:S04]  /*0350*/  STG.E desc[UR8][R8.64+0x100], R17 ;  /* 0x0001001108007986 */ /* 0x0101e8000c101908 */
[----:B-----5:R0:W-:Y:S04]  /*0360*/  STG.E desc[UR8][R8.64+0x180], R19 ;  /* 0x0001801308007986 */ /* 0x0201e8000c101908 */
[----:B------:R0:W-:Y:S04]  /*0370*/  STG.E desc[UR8][R8.64+0x200], R21 ;  /* 0x0002001508007986 */ /* 0x0001e8000c101908 */
        /* <DEDUP_REMOVED lines=9> */
[----:B------:R0:W-:Y:S01]  /*0410*/  STG.E desc[UR8][R8.64+0x780], R24 ;  /* 0x0007801808007986 */ /* 0x0001e2000c101908 */
[----:B------:R-:W-:Y:S01]  /*0420*/  ISETP.NE.AND P1, PT, R11, RZ, PT ;  /* 0x000000ff0b00720c */ /* 0x000fe20003f25270 */
[----:B------:R-:W-:Y:S01]  /*0430*/  VIADD R5, R5, 0x200 ;  /* 0x0000020005057836 */ /* 0x000fe20000000000 */
[----:B------:R-:W-:-:S02]  /*0440*/  IADD3 R3, PT, PT, R3, 0x200, RZ ;  /* 0x0000020003037810 */ /* 0x000fc40007ffe0ff */
[----:B------:R-:W-:Y:S01]  /*0450*/  IADD3 R10, PT, PT, R10, 0x200, RZ ;  /* 0x000002000a0a7810 */ /* 0x000fe20007ffe0ff */
[----:B--2---:R0:W-:Y:S08]  /*0460*/  STG.E desc[UR8][R8.64+0x680], R13 ;  /* 0x0006800d08007986 */ /* 0x0041f0000c101908 */
[----:B------:R-:W-:Y:S05]  /*0470*/  @P1 BRA `(.L_x_26) ;  /* 0xfffffffc00581947 */ /* 0x000fea000383ffff */
.L_x_25:
[----:B------:R-:W-:Y:S05]  /*0480*/  BSYNC.RECONVERGENT B0 ;  /* 0x0000000000007941 */ /* 0x000fea0003800200 */
.L_x_24:
[----:B------:R-:W-:Y:S05]  /*0490*/  @!P0 EXIT ;  /* 0x000000000000894d */ /* 0x000fea0003800000 */
[----:B------:R-:W-:Y:S01]  /*04a0*/  ISETP.GE.U32.AND P0, PT, R12, 0x8, PT ;  /* 0x000000080c00780c */ /* 0x000fe20003f06070 */
[----:B------:R-:W-:Y:S01]  /*04b0*/  BSSY.RECONVERGENT B0, `(.L_x_27) ;  /* 0x000001b000007945 */ /* 0x000fe20003800200 */
[----:B0-----:R-:W-:-:S04]  /*04c0*/  LOP3.LUT R14, R4, 0x7, RZ, 0xc0, !PT ;  /* 0x00000007040e7812 */ /* 0x001fc800078ec0ff */
[----:B------:R-:W-:-:S07]  /*04d0*/  ISETP.NE.AND P1, PT, R14, RZ, PT ;  /* 0x000000ff0e00720c */ /* 0x000fce0003f25270 */
[----:B------:R-:W-:Y:S06]  /*04e0*/  @!P0 BRA `(.L_x_28) ;  /* 0x00000000005c8947 */ /* 0x000fec0003800000 */
[----:B------:R-:W0:Y:S01]  /*04f0*/  LDC.64 R8, c[0x0][0x380] ;  /* 0x0000e000ff087b82 */ /* 0x000e220000000a00 */
[----:B------:R-:W-:-:S07]  /*0500*/  IMAD R5, R0, UR4, R3 ;  /* 0x0000000400057c24 */ /* 0x000fce000f8e0203 */
[----:B------:R-:W1:Y:S01]  /*0510*/  LDC.64 R6, c[0x0][0x388] ;  /* 0x0000e200ff067b82 */ /* 0x000e620000000a00 */
[----:B0-----:R-:W-:-:S05]  /*0520*/  IMAD.WIDE R8, R5, 0x4, R8 ;  /* 0x0000000405087825 */ /* 0x001fca00078e0208 */
[----:B------:R-:W2:Y:S04]  /*0530*/  LDG.E.CONSTANT R5, desc[UR8][R8.64] ;  /* 0x0000000808057981 */ /* 0x000ea8000c1e9900 */
[----:B------:R-:W3:Y:S04]  /*0540*/  LDG.E.CONSTANT R11, desc[UR8][R8.64+0x80] ;  /* 0x00008008080b7981 */ /* 0x000ee8000c1e9900 */
[----:B------:R-:W4:Y:S04]  /*0550*/  LDG.E.CONSTANT R13, desc[UR8][R8.64+0x100] ;  /* 0x00010008080d7981 */ /* 0x000f28000c1e9900 */
[----:B------:R-:W5:Y:S04]  /*0560*/  LDG.E.CONSTANT R15, desc[UR8][R8.64+0x180] ;  /* 0x00018008080f7981 */ /* 0x000f68000c1e9900 */
[----:B------:R-:W5:Y:S04]  /*0570*/  LDG.E.CONSTANT R17, desc[UR8][R8.64+0x200] ;  /* 0x0002000808117981 */ /* 0x000f68000c1e9900 */
[----:B------:R-:W5:Y:S04]  /*0580*/  LDG.E.CONSTANT R19, desc[UR8][R8.64+0x280] ;  /* 0x0002800808137981 */ /* 0x000f68000c1e9900 */
[----:B------:R-:W5:Y:S04]  /*0590*/  LDG.E.CONSTANT R21, desc[UR8][R8.64+0x300] ;  /* 0x0003000808157981 */ /* 0x000f68000c1e9900 */
[----:B------:R-:W5:Y:S01]  /*05a0*/  LDG.E.CONSTANT R23, desc[UR8][R8.64+0x380] ;  /* 0x0003800808177981 */ /* 0x000f62000c1e9900 */
[C---:B------:R-:W-:Y:S01]  /*05b0*/  IMAD.IADD R25, R3.reuse, 0x1, R2 ;  /* 0x0000000103197824 */ /* 0x040fe200078e0202 */
[----:B------:R-:W-:-:S03]  /*05c0*/  IADD3 R3, PT, PT, R3, 0x100, RZ ;  /* 0x0000010003037810 */ /* 0x000fc60007ffe0ff */
[----:B-1----:R-:W-:-:S05]  /*05d0*/  IMAD.WIDE R6, R25, 0x4, R6 ;  /* 0x0000000419067825 */ /* 0x002fca00078e0206 */
[----:B--2---:R0:W-:Y:S04]  /*05e0*/  STG.E desc[UR8][R6.64], R5 ;  /* 0x0000000506007986 */ /* 0x0041e8000c101908 */
[----:B---3--:R0:W-:Y:S04]  /*05f0*/  STG.E desc[UR8][R6.64+0x80], R11 ;  /* 0x0000800b06007986 */ /* 0x0081e8000c101908 */
[----:B----4-:R0:W-:Y:S04]  /*0600*/  STG.E desc[UR8][R6.64+0x100], R13 ;  /* 0x0001000d06007986 */ /* 0x0101e8000c101908 */
[----:B-----5:R0:W-:Y:S04]  /*0610*/  STG.E desc[UR8][R6.64+0x180], R15 ;  /* 0x0001800f06007986 */ /* 0x0201e8000c101908 */
[----:B------:R0:W-:Y:S04]  /*0620*/  STG.E desc[UR8][R6.64+0x200], R17 ;  /* 0x0002001106007986 */ /* 0x0001e8000c101908 */
[----:B------:R0:W-:Y:S04]  /*0630*/  STG.E desc[UR8][R6.64+0x280], R19 ;  /* 0x0002801306007986 */ /* 0x0001e8000c101908 */
[----:B------:R0:W-:Y:S04]  /*0640*/  STG.E desc[UR8][R6.64+0x300], R21 ;  /* 0x0003001506007986 */ /* 0x0001e8000c101908 */
[----:B------:R0:W-:Y:S02]  /*0650*/  STG.E desc[UR8][R6.64+0x380], R23 ;  /* 0x0003801706007986 */ /* 0x0001e4000c101908 */
.L_x_28:
[----:B------:R-:W-:Y:S05]  /*0660*/  BSYNC.RECONVERGENT B0 ;  /* 0x0000000000007941 */ /* 0x000fea0003800200 */
.L_x_27:
[----:B------:R-:W-:Y:S05]  /*0670*/  @!P1 EXIT ;  /* 0x000000000000994d */ /* 0x000fea0003800000 */
[----:B------:R-:W-:Y:S01]  /*0680*/  ISETP.GE.U32.AND P0, PT, R14, 0x4, PT ;  /* 0x000000040e00780c */ /* 0x000fe20003f06070 */
[----:B------:R-:W-:Y:S01]  /*0690*/  BSSY.RECONVERGENT B0, `(.L_x_29) ;  /* 0x0000013000007945 */ /* 0x000fe20003800200 */
[----:B------:R-:W-:-:S04]  /*06a0*/  LOP3.LUT R10, R4, 0x3, RZ, 0xc0, !PT ;  /* 0x00000003040a7812 */ /* 0x000fc800078ec0ff */
[----:B------:R-:W-:-:S07]  /*06b0*/  ISETP.NE.AND P1, PT, R10, RZ, PT ;  /* 0x000000ff0a00720c */ /* 0x000fce0003f25270 */
[----:B------:R-:W-:Y:S06]  /*06c0*/  @!P0 BRA `(.L_x_30) ;  /* 0x00000000003c8947 */ /* 0x000fec0003800000 */
[----:B0-----:R-:W0:Y:S01]  /*06d0*/  LDC.64 R4, c[0x0][0x380] ;  /* 0x0000e000ff047b82 */ /* 0x001e220000000a00 */
[----:B------:R-:W-:-:S04]  /*06e0*/  IMAD R7, R0, UR4, R3 ;  /* 0x0000000400077c24 */ /* 0x000fc8000f8e0203 */
[----:B0-----:R-:W-:-:S03]  /*06f0*/  IMAD.WIDE R4, R7, 0x4, R4 ;  /* 0x0000000407047825 */ /* 0x001fc600078e0204 */
[----:B------:R-:W0:Y:S02]  /*0700*/  LDC.64 R6, c[0x0][0x388] ;  /* 0x0000e200ff067b82 */ /* 0x000e240000000a00 */
[----:B------:R-:W2:Y:S04]  /*0710*/  LDG.E.CONSTANT R9, desc[UR8][R4.64] ;  /* 0x0000000804097981 */ /* 0x000ea8000c1e9900 */
[----:B------:R-:W3:Y:S04]  /*0720*/  LDG.E.CONSTANT R13, desc[UR8][R4.64+0x80] ;  /* 0x00008008040d7981 */ /* 0x000ee8000c1e9900 */
[----:B------:R-:W4:Y:S04]  /*0730*/  LDG.E.CONSTANT R15, desc[UR8][R4.64+0x100] ;  /* 0x00010008040f7981 */ /* 0x000f28000c1e9900 */
[----:B------:R-:W5:Y:S01]  /*0740*/  LDG.E.CONSTANT R17, desc[UR8][R4.64+0x180] ;  /* 0x0001800804117981 */ /* 0x000f62000c1e9900 */
[C---:B------:R-:W-:Y:S01]  /*0750*/  IMAD.IADD R11, R3.reuse, 0x1, R2 ;  /* 0x00000001030b7824 */ /* 0x040fe200078e0202 */
[----:B------:R-:W-:-:S03]  /*0760*/  IADD3 R3, PT, PT, R3, 0x80, RZ ;  /* 0x0000008003037810 */ /* 0x000fc60007ffe0ff */
[----:B0-----:R-:W-:-:S05]  /*0770*/  IMAD.WIDE R6, R11, 0x4, R6 ;  /* 0x000000040b067825 */ /* 0x001fca00078e0206 */
[----:B--2---:R1:W-:Y:S04]  /*0780*/  STG.E desc[UR8][R6.64], R9 ;  /* 0x0000000906007986 */ /* 0x0043e8000c101908 */
[----:B---3--:R1:W-:Y:S04]  /*0790*/  STG.E desc[UR8][R6.64+0x80], R13 ;  /* 0x0000800d06007986 */ /* 0x0083e8000c101908 */
[----:B----4-:R1:W-:Y:S04]  /*07a0*/  STG.E desc[UR8][R6.64+0x100], R15 ;  /* 0x0001000f06007986 */ /* 0x0103e8000c101908 */
[----:B-----5:R1:W-:Y:S02]  /*07b0*/  STG.E desc[UR8][R6.64+0x180], R17 ;  /* 0x0001801106007986 */ /* 0x0203e4000c101908 */
.L_x_30:
[----:B------:R-:W-:Y:S05]  /*07c0*/  BSYNC.RECONVERGENT B0 ;  /* 0x0000000000007941 */ /* 0x000fea0003800200 */
.L_x_29:
[----:B------:R-:W-:Y:S05]  /*07d0*/  @!P1 EXIT ;  /* 0x000000000000994d */ /* 0x000fea0003800000 */
[----:B-1----:R-:W1:Y:S01]  /*07e0*/  LDC.64 R8, c[0x0][0x380] ;  /* 0x0000e000ff087b82 */ /* 0x002e620000000a00 */
[--C-:B0-----:R-:W-:Y:S01]  /*07f0*/  IMAD R13, R0, UR4, R3.reuse ;  /* 0x00000004000d7c24 */ /* 0x101fe2000f8e0203 */
[----:B------:R-:W-:Y:S01]  /*0800*/  IADD3 R0, PT, PT, -R10, RZ, RZ ;  /* 0x000000ff0a007210 */ /* 0x000fe20007ffe1ff */
[----:B------:R-:W-:-:S05]  /*0810*/  IMAD.IADD R11, R2, 0x1, R3 ;  /* 0x00000001020b7824 */ /* 0x000fca00078e0203 */
[----:B------:R-:W0:Y:S02]  /*0820*/  LDC.64 R6, c[0x0][0x388] ;  /* 0x0000e200ff067b82 */ /* 0x000e240000000a00 */
.L_x_31:
[----:B-12---:R-:W-:-:S06]  /*0830*/  IMAD.WIDE R4, R13, 0x4, R8 ;  /* 0x000000040d047825 */ /* 0x006fcc00078e0208 */
[----:B------:R-:W2:Y:S01]  /*0840*/  LDG.E.CONSTANT R5, desc[UR8][R4.64] ;  /* 0x0000000804057981 */ /* 0x000ea2000c1e9900 */
[C---:B0-----:R-:W-:Y:S01]  /*0850*/  IMAD.WIDE R2, R11.reuse, 0x4, R6 ;  /* 0x000000040b027825 */ /* 0x041fe200078e0206 */
[----:B------:R-:W-:Y:S02]  /*0860*/  IADD3 R11, PT, PT, R11, 0x20, RZ ;  /* 0x000000200b0b7810 */ /* 0x000fe40007ffe0ff */
[----:B------:R-:W-:Y:S01]  /*0870*/  IADD3 R13, PT, PT, R13, 0x20, RZ ;  /* 0x000000200d0d7810 */ /* 0x000fe20007ffe0ff */
[----:B------:R-:W-:-:S05]  /*0880*/  VIADD R0, R0, 0x1 ;  /* 0x0000000100007836 */ /* 0x000fca0000000000 */
[----:B------:R-:W-:Y:S01]  /*0890*/  ISETP.NE.AND P0, PT, R0, RZ, PT ;  /* 0x000000ff0000720c */ /* 0x000fe20003f05270 */
[----:B--2---:R2:W-:-:S12]  /*08a0*/  STG.E desc[UR8][R2.64], R5 ;  /* 0x0000000502007986 */ /* 0x0045d8000c101908 */
[----:B------:R-:W-:Y:S05]  /*08b0*/  @P0 BRA `(.L_x_31) ;  /* 0xfffffffc00dc0947 */ /* 0x000fea000383ffff */
[----:B------:R-:W-:Y:S05]  /*08c0*/  EXIT ;  /* 0x000000000000794d */ /* 0x000fea0003800000 */
.L_x_32:
        /* <DEDUP_REMOVED lines=11> */
.L_x_67:


//--------------------- .text._Z22BTC_Conv2d_balance_binPKjS0_Piiiiiiiiiiiiii --------------------------
	.section	.text._Z22BTC_Conv2d_balance_binPKjS0_Piiiiiiiiiiiiii,"ax",@progbits
	.align	128
        .global         _Z22BTC_Conv2d_balance_binPKjS0_Piiiiiiiiiiiiii
        .type           _Z22BTC_Conv2d_balance_binPKjS0_Piiiiiiiiiiiiii,@function
        .size           _Z22BTC_Conv2d_balance_binPKjS0_Piiiiiiiiiiiiii,(.L_x_62 - _Z22BTC_Conv2d_balance_binPKjS0_Piiiiiiiiiiiiii)
        .other          _Z22BTC_Conv2d_balance_binPKjS0_Piiiiiiiiiiiiii,@"STO_CUDA_ENTRY STV_DEFAULT"
_Z22BTC_Conv2d_balance_binPKjS0_Piiiiiiiiiiiiii:
.text._Z22BTC_Conv2d_balance_binPKjS0_Piiiiiiiiiiiiii:
        /* <DEDUP_REMOVED lines=26> */
[----:B------:R-:W-:-:S04]  /*01a0*/  IMAD R7, R7, R6, RZ ;  /* 0x0000000607077224 */ /* 0x000fc800078e02ff */
[----:B------:R-:W-:-:S04]  /*01b0*/  IMAD.HI.U32 R3, R3, R7, R2 ;  /* 0x0000000703037227 */ /* 0x000fc800078e0002 */
[----:B------:R-:W-:Y:S02]  /*01c0*/  IMAD.MOV R7, RZ, RZ, -R9 ;  /* 0x000000ffff077224 */ /* 0x000fe400078e0a09 */
        /* <DEDUP_REMOVED lines=14> */
[----:B------:R-:W-:Y:S01]  /*02b0*/  CS2R R4, SRZ ;  /* 0x0000000000047805 */ /* 0x000fe2000001ff00 */
        /* <DEDUP_REMOVED lines=12> */
.L_x_38:
        /* <DEDUP_REMOVED lines=12> */
.L_x_36:
        /* <DEDUP_REMOVED lines=28> */
.L_x_35:
        /* <DEDUP_REMOVED lines=28> */
.L_x_37:
[----:B------:R-:W-:Y:S05]  /*07c0*/  BRA.U UP4, `(.L_x_38) ;  /* 0xfffffff904ec7547 */ /* 0x000fea000b83ffff */
[----:B------:R-:W-:Y:S01]  /*07d0*/  CS2R R4, SRZ ;  /* 0x0000000000047805 */ /* 0x000fe2000001ff00 */
[----:B------:R-:W-:Y:S06]  /*07e0*/  BRA `(.L_x_33) ;  /* 0x0000000800f07947 */ /* 0x000fec0003800000 */
.L_x_34:
[----:B------:R-:W0:Y:S01]  /*07f0*/  LDC R21, c[0x0][0x3b0] ;  /* 0x0000ec00ff157b82 */ /* 0x000e220000000800 */
[C---:B------:R-:W-:Y:S01]  /*0800*/  IMAD.SHL.U32 R24, R22.reuse, 0x4, RZ ;  /* 0x0000000416187824 */ /* 0x040fe200078e00ff */
[----:B------:R-:W-:Y:S01]  /*0810*/  CS2R R4, SRZ ;  /* 0x0000000000047805 */ /* 0x000fe2000001ff00 */
[----:B------:R-:W-:Y:S01]  /*0820*/  IMAD R22, R22, UR11, RZ ;  /* 0x0000000b16167c24 */ /* 0x000fe2000f8e02ff */
[----:B------:R-:W-:Y:S01]  /*0830*/  ULOP3.LUT UR22, UR11, 0x3, URZ, 0xc0, !UPT ;  /* 0x000000030b167892 */ /* 0x000fe2000f8ec0ff */
[----:B------:R-:W-:Y:S01]  /*0840*/  UMOV UR5, URZ ;  /* 0x000000ff00057c82 */ /* 0x000fe20008000000 */
[----:B------:R-:W-:Y:S01]  /*0850*/  UMOV UR4, URZ ;  /* 0x000000ff00047c82 */ /* 0x000fe20008000000 */
[C---:B0-----:R-:W-:Y:S02]  /*0860*/  IMAD.SHL.U32 R23, R21.reuse, 0x4, RZ ;  /* 0x0000000415177824 */ /* 0x041fe400078e00ff */
[----:B------:R-:W-:-:S07]  /*0870*/  IMAD R21, R21, UR11, RZ ;  /* 0x0000000b15157c24 */ /* 0x000fce000f8e02ff */
.L_x_43:
        /* <DEDUP_REMOVED lines=9> */
.L_x_42:
        /* <DEDUP_REMOVED lines=8> */
[----:B------:R-:W-:Y:S01]  /*0990*/  IMAD.MOV.U32 R0, RZ, RZ, RZ ;  /* 0x000000ffff007224 */ /* 0x000fe200078e00ff */
[----:B------:R-:W-:Y:S02]  /*09a0*/  UISETP.GE.U32.AND UP1, UPT, UR11, 0x4, UPT ;  /* 0x000000040b00788c */ /* 0x000fe4000bf26070 */
[----:B------:R-:W-:Y:S02]  /*09b0*/  UIMAD UR13, UR19, UR13, UR7 ;  /* 0x0000000d130d72a4 */ /* 0x000fe4000f8e0207 */
[----:B0-----:R-:W-:-:S05]  /*09c0*/  UIMAD UR16, UR12, UR16, UR6 ;  /* 0x000000100c1072a4 */ /* 0x001fca000f8e0206 */
[----:B------:R-:W-:Y:S07]  /*09d0*/  BRA.U !UP1, `(.L_x_40) ;  /* 0x0000000509447547 */ /* 0x000fee000b800000 */
[----:B------:R-:W0:Y:S01]  /*09e0*/  LDC.64 R34, c[0x0][0x380] ;  /* 0x0000e000ff227b82 */ /* 0x000e220000000a00 */
[----:B------:R-:W-:Y:S01]  /*09f0*/  IMAD.SHL.U32 R7, R3, 0x20, RZ ;  /* 0x0000002003077824 */ /* 0x000fe200078e00ff */
[----:B------:R-:W-:Y:S01]  /*0a00*/  ULOP3.LUT UR17, UR11, 0x7ffffffc, URZ, 0xc0, !UPT ;  /* 0x7ffffffc0b117892 */ /* 0x000fe2000f8ec0ff */
[----:B------:R-:W-:Y:S01]  /*0a10*/  IMAD.SHL.U32 R0, R2, 0x20, RZ ;  /* 0x0000002002007824 */ /* 0x000fe200078e00ff */
[----:B------:R-:W1:Y:S01]  /*0a20*/  LDCU UR23, c[0x0][0x398] ;  /* 0x00007300ff1777ac */ /* 0x000e620008000800 */
[----:B------:R-:W-:Y:S02]  /*0a30*/  IMAD R7, R24, UR16, R7 ;  /* 0x0000001018077c24 */ /* 0x000fe4000f8e0207 */
[----:B------:R-:W-:Y:S01]  /*0a40*/  IMAD R0, R23, UR13, R0 ;  /* 0x0000000d17007c24 */ /* 0x000fe2000f8e0200 */
[----:B------:R-:W2:Y:S01]  /*0a50*/  LDC.64 R32, c[0x0][0x388] ;  /* 0x0000e200ff207b82 */ /* 0x000ea20000000a00 */
[----:B------:R-:W-:Y:S01]  /*0a60*/  IMAD R20, R7, UR11, RZ ;  /* 0x0000000b07147c24 */ /* 0x000fe2000f8e02ff */
[----:B------:R-:W-:Y:S01]  /*0a70*/  UIADD3 UR18, UPT, UPT, -UR17, URZ, URZ ;  /* 0x000000ff11127290 */ /* 0x000fe2000fffe1ff */
[----:B------:R-:W-:-:S11]  /*0a80*/  IMAD R19, R0, UR11, RZ ;  /* 0x0000000b00137c24 */ /* 0x000fd6000f8e02ff */
.L_x_41:
[----:B------:R-:W3:Y:S01]  /*0a90*/  S2R R9, SR_LANEID ;  /* 0x0000000000097919 */ /* 0x000ee20000000000 */
[----:B-1----:R-:W-:Y:S01]  /*0aa0*/  USHF.R.U32.HI UR7, URZ, 0x5, UR23 ;  /* 0x00000005ff077899 */ /* 0x002fe20008011617 */
[----:B------:R-:W-:Y:S01]  /*0ab0*/  MOV R7, RZ ;  /* 0x000000ff00077202 */ /* 0x000fe20000000f00 */
[----:B0-----:R-:W-:-:S04]  /*0ac0*/  IMAD.WIDE R30, R19, 0x4, R34 ;  /* 0x00000004131e7825 */ /* 0x001fc800078e0222 */
[----:B--2---:R-:W-:Y:S01]  /*0ad0*/  IMAD.WIDE R28, R20, 0x4, R32 ;  /* 0x00000004141c7825 */ /* 0x004fe200078e0220 */
[----:B---3--:R-:W-:Y:S02]  /*0ae0*/  LOP3.LUT R6, R9, 0x3, RZ, 0xc0, !PT ;  /* 0x0000000309067812 */ /* 0x008fe400078ec0ff */
[----:B------:R-:W-:-:S05]  /*0af0*/  SHF.R.U32.HI R9, RZ, 0x2, R9 ;  /* 0x00000002ff097819 */ /* 0x000fca0000011609 */
[----:B------:R-:W-:-:S03]  /*0b00*/  IMAD.WIDE.U32 R6, R9, UR7, R6 ;  /* 0x0000000709067c25 */ /* 0x000fc6000f8e0006 */
        /* <DEDUP_REMOVED lines=11> */
[----:B0----5:R-:W-:Y:S05]  /*0bc0*/  CALL.REL.NOINC `($__internal_5_$__cuda_sm_10x_mma_bit_internal_xor_m8n8k128) ;  /* 0x0000000c00807944 */ /* 0x021fea0003c00000 */
[----:B------:R-:W0:Y:S01]  /*0bd0*/  S2R R0, SR_LANEID ;  /* 0x0000000000007919 */ /* 0x000e220000000000 */
[----:B------:R-:W-:Y:S01]  /*0be0*/  USHF.R.U32.HI UR7, URZ, 0x5, UR23 ;  /* 0x00000005ff077899 */ /* 0x000fe20008011617 */
[----:B------:R-:W-:Y:S01]  /*0bf0*/  IMAD.MOV.U32 R9, RZ, RZ, RZ ;  /* 0x000000ffff097224 */ /* 0x000fe200078e00ff */
[----:B0-----:R-:W-:Y:S02]  /*0c00*/  LOP3.LUT R8, R0, 0x3, RZ, 0xc0, !PT ;  /* 0x0000000300087812 */ /* 0x001fe400078ec0ff */
        /* <DEDUP_REMOVED lines=8> */
[----:B------:R-:W-:Y:S01]  /*0c90*/  IMAD.MOV.U32 R4, RZ, RZ, R5 ;  /* 0x000000ffff047224 */ /* 0x000fe200078e0005 */
[----:B------:R-:W-:-:S07]  /*0ca0*/  MOV R0, 0xcc0 ;  /* 0x00000cc000007802 */ /* 0x000fce0000000f00 */
        /* <DEDUP_REMOVED lines=31> */
[----:B------:R-:W-:Y:S02]  /*0ea0*/  VIADD R20, R20, 0x10 ;  /* 0x0000001014147836 */ /* 0x000fe40000000000 */
[----:B------:R-:W-:Y:S02]  /*0eb0*/  VIADD R19, R19, 0x10 ;  /* 0x0000001013137836 */ /* 0x000fe40000000000 */
[----:B------:R-:W-:Y:S01]  /*0ec0*/  IMAD.MOV.U32 R4, RZ, RZ, R7 ;  /* 0x000000ffff047224 */ /* 0x000fe200078e0007 */
[----:B------:R-:W-:Y:S06]  /*0ed0*/  BRA.U UP1, `(.L_x_41) ;  /* 0xfffffff901ec7547 */ /* 0x000fec000b83ffff */
[----:B------:R-:W-:-:S07]  /*0ee0*/  IMAD.U32 R0, RZ, RZ, UR17 ;  /* 0x00000011ff007e24 */ /* 0x000fce000f8e00ff */
.L_x_40:
[----:B------:R-:W-:-:S09]  /*0ef0*/  UISETP.NE.AND UP1, UPT, UR22, URZ, UPT ;  /* 0x000000ff1600728c */ /* 0x000fd2000bf25270 */
[----:B------:R-:W-:Y:S05]  /*0f00*/  BRA.U !UP1, `(.L_x_39) ;  /* 0x0000000509147547 */ /* 0x000fea000b800000 */
[----:B------:R-:W0:Y:S01]  /*0f10*/  S2R R8, SR_LANEID ;  /* 0x0000000000087919 */ /* 0x000e220000000000 */
[----:B------:R-:W1:Y:S01]  /*0f20*/  LDCU UR7, c[0x0][0x398] ;  /* 0x00007300ff0777ac */ /* 0x000e620008000800 */
[----:B------:R-:W2:Y:S01]  /*0f30*/  LDC.64 R30, c[0x0][0x380] ;  /* 0x0000e000ff1e7b82 */ /* 0x000ea20000000a00 */
[--C-:B------:R-:W-:Y:S02]  /*0f40*/  IMAD R6, R21, UR13, R0.reuse ;  /* 0x0000000d15067c24 */ /* 0x100fe4000f8e0200 */
[----:B------:R-:W-:Y:S01]  /*0f50*/  IMAD R0, R22, UR16, R0 ;  /* 0x0000001016007c24 */ /* 0x000fe2000f8e0200 */
[----:B------:R-:W-:Y:S02]  /*0f60*/  USHF.L.U32 UR8, UR11, 0x5, URZ ;  /* 0x000000050b087899 */ /* 0x000fe400080006ff */
[----:B------:R-:W-:Y:S01]  /*0f70*/  SHF.L.U32 R7, R6, 0x2, RZ ;  /* 0x0000000206077819 */ /* 0x000fe200000006ff */
[----:B------:R-:W-:Y:S01]  /*0f80*/  IMAD.SHL.U32 R0, R0, 0x4, RZ ;  /* 0x0000000400007824 */ /* 0x000fe200078e00ff */
[----:B------:R-:W3:Y:S03]  /*0f90*/  LDC.64 R28, c[0x0][0x388] ;  /* 0x0000e200ff1c7b82 */ /* 0x000ee60000000a00 */
[----:B------:R-:W-:-:S02]  /*0fa0*/  IMAD R9, R2, UR8, R7 ;  /* 0x0000000802097c24 */ /* 0x000fc4000f8e0207 */
[----:B------:R-:W-:Y:S02]  /*0fb0*/  IMAD R11, R3, UR8, R0 ;  /* 0x00000008030b7c24 */ /* 0x000fe4000f8e0200 */
[----:B------:R-:W-:Y:S01]  /*0fc0*/  IMAD.MOV.U32 R7, RZ, RZ, RZ ;  /* 0x000000ffff077224 */ /* 0x000fe200078e00ff */
[----:B-1----:R-:W-:Y:S01]  /*0fd0*/  USHF.R.U32.HI UR7, URZ, 0x5, UR7 ;  /* 0x00000005ff077899 */ /* 0x002fe20008011607 */
[----:B--2---:R-:W-:Y:S01]  /*0fe0*/  IMAD.WIDE R30, R9, 0x4, R30 ;  /* 0x00000004091e7825 */ /* 0x004fe200078e021e */
[----:B0-----:R-:W-:Y:S02]  /*0ff0*/  LOP3.LUT R6, R8, 0x3, RZ, 0xc0, !PT ;  /* 0x0000000308067812 */ /* 0x001fe400078ec0ff */
[----:B------:R-:W-:Y:S01]  /*1000*/  SHF.R.U32.HI R13, RZ, 0x2, R8 ;  /* 0x00000002ff0d7819 */ /* 0x000fe20000011608 */
[----:B---3--:R-:W-:-:S04]  /*1010*/  IMAD.WIDE R28, R11, 0x4, R28 ;  /* 0x000000040b1c7825 */ /* 0x008fc800078e021c */
        /* <DEDUP_REMOVED lines=11> */
[----:B0----5:R-:W-:Y:S05]  /*10d0*/  CALL.REL.NOINC `($__internal_5_$__cuda_sm_10x_mma_bit_internal_xor_m8n8k128) ;  /* 0x00000008003c7944 */ /* 0x021fea0003c00000 */
[----:B------:R-:W-:Y:S01]  /*10e0*/  IMAD.MOV.U32 R4, RZ, RZ, R7 ;  /* 0x000000ffff047224 */ /* 0x000fe200078e0007 */
[----:B------:R-:W-:Y:S06]  /*10f0*/  BRA.U !UP1, `(.L_x_39) ;  /* 0x0000000109987547 */ /* 0x000fec000b800000 */
[----:B------:R-:W0:Y:S01]  /*1100*/  S2R R0, SR_LANEID ;  /* 0x0000000000007919 */ /* 0x000e220000000000 */
[----:B------:R-:W1:Y:S01]  /*1110*/  LDCU UR7, c[0x0][0x398] ;  /* 0x00007300ff0777ac */ /* 0x000e620008000800 */
[----:B------:R-:W-:Y:S01]  /*1120*/  IMAD.MOV.U32 R7, RZ, RZ, RZ ;  /* 0x000000ffff077224 */ /* 0x000fe200078e00ff */
[----:B-1----:R-:W-:Y:S01]  /*1130*/  USHF.R.U32.HI UR7, URZ, 0x5, UR7 ;  /* 0x00000005ff077899 */ /* 0x002fe20008011607 */
        /* <DEDUP_REMOVED lines=30> */
[----:B------:R-:W-:Y:S02]  /*1320*/  MOV R4, R5 ;  /* 0x0000000500047202 */ /* 0x000fe40000000f00 */
[----:B------:R-:W-:-:S07]  /*1330*/  MOV R0, 0x1350 ;  /* 0x0000135000007802 */ /* 0x000fce0000000f00 */
[----:B0----5:R-:W-:Y:S05]  /*1340*/  CALL.REL.NOINC `($__internal_5_$__cuda_sm_10x_mma_bit_internal_xor_m8n8k128) ;  /* 0x0000000400a07944 */ /* 0x021fea0003c00000 */
[----:B------:R-:W-:-:S07]  /*1350*/  IMAD.MOV.U32 R4, RZ, RZ, R7 ;  /* 0x000000ffff047224 */ /* 0x000fce00078e0007 */
.L_x_39:
[----:B------:R-:W0:Y:S01]  /*1360*/  LDCU UR7, c[0x0][0x3a8] ;  /* 0x00007500ff0777ac */ /* 0x000e220008000800 */
[----:B------:R-:W-:-:S04]  /*1370*/  UIADD3 UR6, UPT, UPT, UR6, 0x1, URZ ;  /* 0x0000000106067890 */ /* 0x000fc8000fffe0ff */
[----:B0-----:R-:W-:-:S09]  /*1380*/  UISETP.NE.AND UP1, UPT, UR6, UR7, UPT ;  /* 0x000000070600728c */ /* 0x001fd2000bf25270 */
[----:B------:R-:W-:Y:S05]  /*1390*/  BRA.U UP1, `(.L_x_42) ;  /* 0xfffffff5015c7547 */ /* 0x000fea000b83ffff */
[----:B------:R-:W-:Y:S05]  /*13a0*/  BRA.U UP2, `(.L_x_43) ;  /* 0xfffffff502347547 */ /* 0x000fea000b83ffff */
.L_x_33:
        /* <DEDUP_REMOVED lines=37> */
[----:B------:R-:W-:Y:S01]  /*1600*/  USHF.R.S32.HI UR4, URZ, 0x1f, UR19 ;  /* 0x0000001fff047899 */ /* 0x000fe20008011413 */
[----:B------:R-:W-:-:S03]  /*1610*/  IMAD R0, R2, 0x8, R0 ;  /* 0x0000000802007824 */ /* 0x000fc600078e0200 */
[----:B------:R-:W-:Y:S01]  /*1620*/  ULEA.HI UR4, UR4, UR19, URZ, 0x3 ;  /* 0x0000001304047291 */ /* 0x000fe2000f8f18ff */
[----:B------:R-:W-:-:S03]  /*1630*/  VIADD R2, R0, 0x4 ;  /* 0x0000000400027836 */ /* 0x000fc60000000000 */
[----:B------:R-:W-:-:S06]  /*1640*/  USHF.R.S32.HI UR4, URZ, 0x3, UR4 ;  /* 0x00000003ff047899 */ /* 0x000fcc0008011404 */
[--C-:B------:R-:W-:Y:S02]  /*1650*/  IMAD R0, R0, UR4, R3.reuse ;  /* 0x0000000400007c24 */ /* 0x100fe4000f8e0203 */
[----:B------:R-:W-:-:S03]  /*1660*/  IMAD R3, R2, UR4, R3 ;  /* 0x0000000402037c24 */ /* 0x000fc6000f8e0203 */
[----:B------:R-:W-:Y:S02]  /*1670*/  IADD3 R2, P0, PT, R0, UR6, RZ ;  /* 0x0000000600027c10 */ /* 0x000fe4000ff1e0ff */
[----:B0-----:R-:W-:-:S03]  /*1680*/  IADD3 R4, P1, PT, R3, UR6, RZ ;  /* 0x0000000603047c10 */ /* 0x001fc6000ff3e0ff */
[----:B------:R-:W-:Y:S02]  /*1690*/  IMAD.X R3, RZ, RZ, UR7, P0 ;  /* 0x00000007ff037e24 */ /* 0x000fe400080e06ff */
[----:B------:R-:W-:-:S03]  /*16a0*/  IMAD.X R5, RZ, RZ, UR7, P1 ;  /* 0x00000007ff057e24 */ /* 0x000fc600088e06ff */
[----:B--2---:R-:W-:Y:S04]  /*16b0*/  STG.E.U8 desc[UR14][R2.64], R7 ;  /* 0x0000000702007986 */ /* 0x004fe8000c10110e */
[----:B---3--:R-:W-:Y:S01]  /*16c0*/  STG.E.U8 desc[UR14][R4.64], R9 ;  /* 0x0000000904007986 */ /* 0x008fe2000c10110e */
[----:B------:R-:W-:Y:S05]  /*16d0*/  EXIT ;  /* 0x000000000000794d */ /* 0x000fea0003800000 */
        .weak           $__internal_4_$__cuda_sm_10x_mma_bit_internal_and_m8n8k128
        .type           $__internal_4_$__cuda_sm_10x_mma_bit_internal_and_m8n8k128,@function
        .size           $__internal_4_$__cuda_sm_10x_mma_bit_internal_and_m8n8k128,($__internal_5_$__cuda_sm_10x_mma_bit_internal_xor_m8n8k128 - $__internal_4_$__cuda_sm_10x_mma_bit_internal_and_m8n8k128)
$__internal_4_$__cuda_sm_10x_mma_bit_internal_and_m8n8k128:
        /* <DEDUP_REMOVED lines=9> */
[----:B0-----:R-:W-:Y:S01]  /*1770*/  IMAD.MOV.U32 R8, RZ, RZ, R10 ;  /* 0x000000ffff087224 */ /* 0x001fe200078e000a */
[----:B------:R-:W-:Y:S01]  /*1780*/  MOV R10, R11 ;  /* 0x0000000b000a7202 */ /* 0x000fe20000000f00 */
[----:B------:R-:W-:-:S02]  /*1790*/  IMAD.MOV.U32 R9, RZ, RZ, R11 ;  /* 0x000000ffff097224 */ /* 0x000fc400078e000b */
        /* <DEDUP_REMOVED lines=26> */
[----:B------:R-:W-:Y:S01]  /*1940*/  IMAD.MOV.U32 R12, RZ, RZ, R26 ;  /* 0x000000ffff0c7224 */ /* 0x000fe200078e001a */
[----:B------:R-:W-:Y:S01]  /*1950*/  MOV R14, R27 ;  /* 0x0000001b000e7202 */ /* 0x000fe20000000f00 */
[----:B------:R-:W-:-:S15]  /*1960*/  IMAD.MOV.U32 R13, RZ, RZ, R27 ;  /* 0x000000ffff0d7224 */ /* 0x000fde00078e001b */
[----:B------:R-:W-:-:S01]  /*1970*/  NOP ;  /* 0x0000000000007918 */ /* 0x000fc20000000000 */
[----:B0-----:R-:W-:-:S15]  /*1980*/  IMMA.16832.U8.U8 R8, R12.ROW, R36.COL, R8 ;  /* 0x000000240c087237 */ /* 0x001fde0000400c08 */
[----:B------:R-:W-:-:S02]  /*1990*/  NOP ;  /* 0x0000000000007918 */ /* 0x000fc40000000000 */
[----:B------:R-:W-:Y:S02]  /*19a0*/  IMAD.MOV.U32 R10, RZ, RZ, R5 ;  /* 0x000000ffff0a7224 */ /* 0x000fe400078e0005 */
[----:B------:R-:W-:-:S04]  /*19b0*/  IMAD.MOV.U32 R11, RZ, RZ, 0x0 ;  /* 0x00000000ff0b7424 */ /* 0x000fc800078e00ff */
[----:B------:R-:W-:Y:S05]  /*19c0*/  RET.REL.NODEC R10 `(_Z22BTC_Conv2d_balance_binPKjS0_Piiiiiiiiiiiiii) ;  /* 0xffffffe40a8c7950 */ /* 0x000fea0003c3ffff */
        .weak           $__internal_5_$__cuda_sm_10x_mma_bit_internal_xor_m8n8k128
        .type           $__internal_5_$__cuda_sm_10x_mma_bit_internal_xor_m8n8k128,@function
        .size           $__internal_5_$__cuda_sm_10x_mma_bit_internal_xor_m8n8k128,(.L_x_62 - $__internal_5_$__cuda_sm_10x_mma_bit_internal_xor_m8n8k128)
$__internal_5_$__cuda_sm_10x_mma_bit_internal_xor_m8n8k128:
[----:B------:R-:W-:Y:S01]  /*19d0*/  UMOV UR7, URZ ;  /* 0x000000ff00077c82 */ /* 0x000fe20008000000 */
[----:B------:R-:W-:Y:S01]  /*19e0*/  UMOV UR8, URZ ;  /* 0x000000ff00087c82 */ /* 0x000fe20008000000 */
[----:B------:R-:W-:Y:S01]  /*19f0*/  LOP3.LUT R6, RZ, R26, RZ, 0x33, !PT ;  /* 0x0000001aff067212 */ /* 0x000fe200078e33ff */
[----:B------:R-:W-:Y:S01]  /*1a00*/  IMAD.U32 R12, RZ, RZ, UR7 ;  /* 0x00000007ff0c7e24 */ /* 0x000fe2000f8e00ff */
[----:B------:R-:W-:Y:S01]  /*1a10*/  LOP3.LUT R25, RZ, R16, RZ, 0x33, !PT ;  /* 0x00000010ff197212 */ /* 0x000fe200078e33ff */
[----:B------:R-:W-:Y:S01]  /*1a20*/  IMAD.U32 R13, RZ, RZ, UR8 ;  /* 0x00000008ff0d7e24 */ /* 0x000fe2000f8e00ff */
[----:B------:R-:W-:-:S07]  /*1a30*/  MOV R5, 0x1a50 ;  /* 0x00001a5000057802 */ /* 0x000fce0000000f00 */
[----:B------:R-:W-:Y:S05]  /*1a40*/  CALL.REL.NOINC `($__internal_4_$__cuda_sm_10x_mma_bit_internal_and_m8n8k128) ;  /* 0xfffffffc00247944 */ /* 0x000fea0003c3ffff */
[----:B------:R-:W-:Y:S01]  /*1a50*/  IMAD.MOV.U32 R18, RZ, RZ, R8 ;  /* 0x000000ffff127224 */ /* 0x000fe200078e0008 */
[----:B------:R-:W-:Y:S01]  /*1a60*/  CS2R R12, SRZ ;  /* 0x00000000000c7805 */ /* 0x000fe2000001ff00 */
[----:B------:R-:W-:Y:S01]  /*1a70*/  IMAD.MOV.U32 R17, RZ, RZ, R9 ;  /* 0x000000ffff117224 */ /* 0x000fe200078e0009 */
[----:B------:R-:W-:Y:S01]  /*1a80*/  MOV R5, 0x1ac0 ;  /* 0x00001ac000057802 */ /* 0x000fe20000000f00 */
[----:B------:R-:W-:Y:S02]  /*1a90*/  IMAD.MOV.U32 R26, RZ, RZ, R6 ;  /* 0x000000ffff1a7224 */ /* 0x000fe400078e0006 */
[----:B------:R-:W-:-:S07]  /*1aa0*/  IMAD.MOV.U32 R25, RZ, RZ, R16 ;  /* 0x000000ffff197224 */ /* 0x000fce00078e0010 */
[----:B------:R-:W-:Y:S05]  /*1ab0*/  CALL.REL.NOINC `($__internal_4_$__cuda_sm_10x_mma_bit_internal_and_m8n8k128) ;  /* 0xfffffffc00087944 */ /* 0x000fea0003c3ffff */
[----:B------:R-:W-:Y:S01]  /*1ac0*/  IADD3 R7, PT, PT, R7, R18, R8 ;  /* 0x0000001207077210 */ /* 0x000fe20007ffe008 */
[----:B------:R-:W-:Y:S01]  /*1ad0*/  IMAD.MOV.U32 R8, RZ, RZ, R0 ;  /* 0x000000ffff087224 */ /* 0x000fe200078e0000 */
[----:B------:R-:W-:Y:S01]  /*1ae0*/  IADD3 R5, PT, PT, R4, R17, R9 ;  /* 0x0000001104057210 */ /* 0x000fe20007ffe009 */
[----:B------:R-:W-:-:S04]  /*1af0*/  IMAD.MOV.U32 R9, RZ, RZ, 0x0 ;  /* 0x00000000ff097424 */ /* 0x000fc800078e00ff */
[----:B------:R-:W-:Y:S05]  /*1b00*/  RET.REL.NODEC R8 `(_Z22BTC_Conv2d_balance_binPKjS0_Piiiiiiiiiiiiii) ;  /* 0xffffffe4083c7950 */ /* 0x000fea0003c3ffff */
.L_x_44:
        /* <DEDUP_REMOVED lines=15> */
.L_x_62:


//--------------------- .text._Z18BTC_Conv2d_balancePKjS0_Piiiiiiiiiiiiii --------------------------
	.section	.text._Z18BTC_Conv2d_balancePKjS0_Piiiiiiiiiiiiii,"ax",@progbits
	.align	128
        .global         _Z18BTC_Conv2d_balancePKjS0_Piiiiiiiiiiiiii
        .type           _Z18BTC_Conv2d_balancePKjS0_Piiiiiiiiiiiiii,@function
        .size           _Z18BTC_Conv2d_balancePKjS0_Piiiiiiiiiiiiii,(.L_x_64 - _Z18BTC_Conv2d_balancePKjS0_Piiiiiiiiiiiiii)
        .other          _Z18BTC_Conv2d_balancePKjS0_Piiiiiiiiiiiiii,@"STO_CUDA_ENTRY STV_DEFAULT"
_Z18BTC_Conv2d_balancePKjS0_Piiiiiiiiiiiiii:
.text._Z18BTC_Conv2d_balancePKjS0_Piiiiiiiiiiiiii:
[----:B------:R-:W-:Y:S08]  /*0000*/  LDC R1, c[0x0][0x37c] ;  /* 0x0000df00ff017b82 */ /* 0x000ff00000000800 */
[----:B------:R-:W0:Y:S01]  /*0010*/  LDC R22, c[0x0][0x39c] ;  /* 0x0000e700ff167b82 */ /* 0x000e220000000800 */
[----:B------:R-:W1:Y:S01]  /*0020*/  S2R R5, SR_CTAID.Z ;  /* 0x0000000000057919 */ /* 0x000e620000002700 */
[----:B------:R-:W2:Y:S01]  /*0030*/  LDCU UR6, c[0x0][0x3ac] ;  /* 0x00007580ff0677ac */ /* 0x000ea20008000800 */
[----:B------:R-:W-:-:S02]  /*0040*/  IMAD.MOV.U32 R11, RZ, RZ, RZ ;  /* 0x000000ffff0b7224 */ /* 0x000fc400078e00ff */
[----:B------:R-:W-:Y:S01]  /*0050*/  IMAD.MOV.U32 R13, RZ, RZ, RZ ;  /* 0x000000ffff0d7224 */ /* 0x000fe200078e00ff */
[----:B------:R-:W3:Y:S02]  /*0060*/  LDCU UR9, c[0x0][0x3b8] ;  /* 0x00007700ff0977ac */ /* 0x000ee40008000800 */
        /* <DEDUP_REMOVED lines=12> */
[----:B---3--:R-:W-:-:S03]  /*0130*/  UIMAD UR9, UR17, UR9, -UR4 ;  /* 0x00000009110972a4 */ /* 0x008fc6000f8e0a04 */
[----:B------:R-:W-:Y:S01]  /*0140*/  UMOV UR4, URZ ;  /* 0x000000ff00047c82 */ /* 0x000fe20008000000 */
[----:B----4-:R-:W-:Y:S02]  /*0150*/  UIMAD UR10, UR20, UR10, -UR5 ;  /* 0x0000000a140a72a4 */ /* 0x010fe4000f8e0a05 */
[----:B--2---:R-:W1:Y:S02]  /*0160*/  MUFU.RCP R4, R4 ;  /* 0x0000000400047308 */ /* 0x004e640000001000 */
[----:B-1----:R-:W-:-:S06]  /*0170*/  VIADD R2, R4, 0xffffffe ;  /* 0x0ffffffe04027836 */ /* 0x002fcc0000000000 */
[----:B------:R1:W2:Y:S02]  /*0180*/  F2I.FTZ.U32.TRUNC.NTZ R3, R2 ;  /* 0x0000000200037305 */ /* 0x0002a4000021f000 */
[----:B-1----:R-:W-:Y:S02]  /*0190*/  IMAD.MOV.U32 R2, RZ, RZ, RZ ;  /* 0x000000ffff027224 */ /* 0x002fe400078e00ff */
        /* <DEDUP_REMOVED lines=30> */
.L_x_50:
[----:B------:R-:W0:Y:S01]  /*0380*/  LDCU UR12, c[0x0][0x3a8] ;  /* 0x00007500ff0c77ac */ /* 0x000e220008000800 */
[----:B------:R-:W1:Y:S01]  /*0390*/  LDCU UR8, c[0x0][0x3a4] ;  /* 0x00007480ff0877ac */ /* 0x000e620008000800 */
[----:B------:R-:W-:Y:S02]  /*03a0*/  UIADD3 UR6, UPT, UPT, UR10, UR5, URZ ;  /* 0x000000050a067290 */ /* 0x000fe4000fffe0ff */
[----:B0-----:R-:W-:Y:S02]  /*03b0*/  UISETP.GE.U32.AND UP1, UPT, UR12, 0x4, UPT ;  /* 0x000000040c00788c */ /* 0x001fe4000bf26070 */
[----:B-1----:R-:W-:-:S04]  /*03c0*/  UISETP.GE.AND UP0, UPT, UR6, UR8, UPT ;  /* 0x000000080600728c */ /* 0x002fc8000bf06270 */
[----:B------:R-:W-:-:S03]  /*03d0*/  UISETP.GT.AND UP0, UPT, UR6, -0x1, !UP0 ;  /* 0xffffffff0600788c */ /* 0x000fc6000c704270 */
[----:B------:R-:W-:Y:S01]  /*03e0*/  UMOV UR6, URZ ;  /* 0x000000ff00067c82 */ /* 0x000fe20008000000 */
[----:B------:R-:W-:Y:S07]  /*03f0*/  BRA.U !UP1, `(.L_x_47) ;  /* 0x0000000109787547 */ /* 0x000fee000b800000 */
[----:B------:R-:W0:Y:S01]  /*0400*/  LDCU UR14, c[0x0][0x3a0] ;  /* 0x00007400ff0e77ac */ /* 0x000e220008000800 */
[----:B------:R-:W-:-:S05]  /*0410*/  UMOV UR6, URZ ;  /* 0x000000ff00067c82 */ /* 0x000fca0008000000 */
.L_x_48:
[----:B------:R-:W-:Y:S02]  /*0420*/  UIADD3 UR8, UPT, UPT, UR9, UR6, URZ ;  /* 0x0000000609087290 */ /* 0x000fe4000fffe0ff */
[----:B------:R-:W-:Y:S02]  /*0430*/  UIADD3 UR6, UPT, UPT, UR6, 0x4, URZ ;  /* 0x0000000406067890 */ /* 0x000fe4000fffe0ff */
[----:B0-----:R-:W-:Y:S02]  /*0440*/  UISETP.GE.AND UP1, UPT, UR8, UR14, UPT ;  /* 0x0000000e0800728c */ /* 0x001fe4000bf26270 */
[----:B------:R-:W-:Y:S02]  /*0450*/  UIADD3 UR12, UPT, UPT, UR8, 0x1, URZ ;  /* 0x00000001080c7890 */ /* 0x000fe4000fffe0ff */
[----:B------:R-:W-:Y:S02]  /*0460*/  UISETP.GT.AND UP1, UPT, UR8, -0x1, !UP1 ;  /* 0xffffffff0800788c */ /* 0x000fe4000cf24270 */
[----:B------:R-:W-:-:S02]  /*0470*/  UISETP.GE.AND UP2, UPT, UR12, UR14, UPT ;  /* 0x0000000e0c00728c */ /* 0x000fc4000bf46270 */
[----:B------:R-:W-:Y:S02]  /*0480*/  UPLOP3.LUT UP1, UPT, UP0, UP1, UPT, 0x80, 0x8 ;  /* 0x000000000008789c */ /* 0x000fe40000723070 */
[----:B------:R-:W-:Y:S02]  /*0490*/  UIADD3 UR13, UPT, UPT, UR8, 0x2, URZ ;  /* 0x00000002080d7890 */ /* 0x000fe4000fffe0ff */
[----:B------:R-:W-:Y:S02]  /*04a0*/  UISETP.GT.AND UP2, UPT, UR12, -0x1, !UP2 ;  /* 0xffffffff0c00788c */ /* 0x000fe4000d744270 */
[----:B------:R-:W-:Y:S02]  /*04b0*/  UISETP.GE.AND UP3, UPT, UR13, UR14, UPT ;  /* 0x0000000e0d00728c */ /* 0x000fe4000bf66270 */
[----:B------:R-:W-:Y:S02]  /*04c0*/  UIADD3 UR12, UPT, UPT, UR4, 0x1, URZ ;  /* 0x00000001040c7890 */ /* 0x000fe4000fffe0ff */
[----:B------:R-:W-:-:S02]  /*04d0*/  UPLOP3.LUT UP2, UPT, UP0, UP2, UPT, 0x80, 0x8 ;  /* 0x000000000008789c */ /* 0x000fc40000745070 */
[----:B------:R-:W-:Y:S02]  /*04e0*/  @UP1 UIADD3 UR12, UPT, UPT, UR4, URZ, URZ ;  /* 0x000000ff040c1290 */ /* 0x000fe4000fffe0ff */
[----:B------:R-:W-:Y:S02]  /*04f0*/  UISETP.GT.AND UP1, UPT, UR13, -0x1, !UP3 ;  /* 0xffffffff0d00788c */ /* 0x000fe4000df24270 */
[----:B------:R-:W-:Y:S02]  /*0500*/  UIADD3 UR8, UPT, UPT, UR8, 0x3, URZ ;  /* 0x0000000308087890 */ /* 0x000fe4000fffe0ff */
[----:B------:R-:W-:Y:S02]  /*0510*/  UPLOP3.LUT UP1, UPT, UP0, UP1, UPT, 0x80, 0x8 ;  /* 0x000000000008789c */ /* 0x000fe40000723070 */
[----:B------:R-:W-:Y:S02]  /*0520*/  UISETP.GE.AND UP3, UPT, UR8, UR14, UPT ;  /* 0x0000000e0800728c */ /* 0x000fe4000bf66270 */
[----:B------:R-:W-:-:S02]  /*0530*/  UIADD3 UR4, UPT, UPT, UR12, 0x1, URZ ;  /* 0x000000010c047890 */ /* 0x000fc4000fffe0ff */
[----:B------:R-:W-:Y:S02]  /*0540*/  @UP2 UIADD3 UR4, UPT, UPT, UR12, URZ, URZ ;  /* 0x000000ff0c042290 */ /* 0x000fe4000fffe0ff */
[----:B------:R-:W-:Y:S02]  /*0550*/  UISETP.GT.AND UP2, UPT, UR8, -0x1, !UP3 ;  /* 0xffffffff0800788c */ /* 0x000fe4000df44270 */
[----:B------:R-:W-:Y:S02]  /*0560*/  UIADD3 UR8, UPT, UPT, UR4, 0x1, URZ ;  /* 0x0000000104087890 */ /* 0x000fe4000fffe0ff */
[----:B------:R-:W-:Y:S02]  /*0570*/  @UP1 UIADD3 UR8, UPT, UPT, UR4, URZ, URZ ;  /* 0x000000ff04081290 */ /* 0x000fe4000fffe0ff */
[----:B------:R-:W-:Y:S02]  /*0580*/  UISETP.NE.AND UP1, UPT, UR6, UR7, UPT ;  /* 0x000000070600728c */ /* 0x000fe4000bf25270 */
[----:B------:R-:W-:-:S02]  /*0590*/  UPLOP3.LUT UP2, UPT, UP0, UP2, UPT, 0x80, 0x8 ;  /* 0x000000000008789c */ /* 0x000fc40000745070 */
[----:B------:R-:W-:-:S09]  /*05a0*/  UIADD3 UR4, UPT, UPT, UR8, 0x1, URZ ;  /* 0x0000000108047890 */ /* 0x000fd2000fffe0ff */
[----:B------:R-:W-:Y:S01]  /*05b0*/  @UP2 UIADD3 UR4, UPT, UPT, UR8, URZ, URZ ;  /* 0x000000ff08042290 */ /* 0x000fe2000fffe0ff */
[----:B------:R-:W-:Y:S11]  /*05c0*/  BRA.U UP1, `(.L_x_48) ;  /* 0xfffffffd01947547 */ /* 0x000ff6000b83ffff */
[----:B------:R-:W-:-:S05]  /*05d0*/  UMOV UR6, UR7 ;  /* 0x0000000700067c82 */ /* 0x000fca0008000000 */
.L_x_47:
        /* <DEDUP_REMOVED lines=28> */
.L_x_49:
[----:B------:R-:W0:Y:S01]  /*07a0*/  LDCU UR6, c[0x0][0x3ac] ;  /* 0x00007580ff0677ac */ /* 0x000e220008000800 */
[----:B------:R-:W-:Y:S01]  /*07b0*/  IMAD.MOV.U32 R11, RZ, RZ, RZ ;  /* 0x000000ffff0b7224 */ /* 0x000fe200078e00ff */
[----:B------:R-:W-:Y:S01]  /*07c0*/  MOV R13, RZ ;  /* 0x000000ff000d7202 */ /* 0x000fe20000000f00 */
[----:B------:R-:W-:-:S04]  /*07d0*/  UIADD3 UR5, UPT, UPT, UR5, 0x1, URZ ;  /* 0x0000000105057890 */ /* 0x000fc8000fffe0ff */
[----:B0-----:R-:W-:-:S09]  /*07e0*/  UISETP.NE.AND UP0, UPT, UR5, UR6, UPT ;  /* 0x000000060500728c */ /* 0x001fd2000bf05270 */
[----:B------:R-:W-:Y:S05]  /*07f0*/  BRA.U !UP0, `(.L_x_45) ;  /* 0x0000000908c87547 */ /* 0x000fea000b800000 */
[----:B------:R-:W-:Y:S05]  /*0800*/  BRA `(.L_x_50) ;  /* 0xfffffff800dc7947 */ /* 0x000fea000383ffff */
.L_x_46:
[----:B------:R-:W0:Y:S01]  /*0810*/  LDC R21, c[0x0][0x3b0] ;  /* 0x0000ec00ff157b82 */ /* 0x000e220000000800 */
[----:B------:R-:W-:Y:S01]  /*0820*/  ULOP3.LUT UR22, UR12, 0x7ffffffc, URZ, 0xc0, !UPT ;  /* 0x7ffffffc0c167892 */ /* 0x000fe2000f8ec0ff */
[C---:B------:R-:W-:Y:S01]  /*0830*/  IMAD.SHL.U32 R24, R22.reuse, 0x4, RZ ;  /* 0x0000000416187824 */ /* 0x040fe200078e00ff */
[----:B------:R-:W-:Y:S02]  /*0840*/  ULOP3.LUT UR21, UR12, 0x3, URZ, 0xc0, !UPT ;  /* 0x000000030c157892 */ /* 0x000fe4000f8ec0ff */
[----:B------:R-:W-:Y:S01]  /*0850*/  IMAD R22, R22, UR12, RZ ;  /* 0x0000000c16167c24 */ /* 0x000fe2000f8e02ff */
[----:B------:R-:W-:Y:S01]  /*0860*/  UIADD3 UR13, UPT, UPT, -UR22, URZ, URZ ;  /* 0x000000ff160d7290 */ /* 0x000fe2000fffe1ff */
[----:B------:R-:W-:Y:S01]  /*0870*/  IMAD.MOV.U32 R4, RZ, RZ, RZ ;  /* 0x000000ffff047224 */ /* 0x000fe200078e00ff */
[----:B------:R-:W-:Y:S01]  /*0880*/  UMOV UR5, URZ ;  /* 0x000000ff00057c82 */ /* 0x000fe20008000000 */
[----:B------:R-:W-:Y:S01]  /*0890*/  IMAD.MOV.U32 R7, RZ, RZ, RZ ;  /* 0x000000ffff077224 */ /* 0x000fe200078e00ff */
[----:B------:R-:W-:Y:S01]  /*08a0*/  UMOV UR4, URZ ;  /* 0x000000ff00047c82 */ /* 0x000fe20008000000 */
[----:B0-----:R-:W-:-:S02]  /*08b0*/  IMAD.SHL.U32 R23, R21, 0x4, RZ ;  /* 0x0000000415177824 */ /* 0x001fc400078e00ff */
[----:B------:R-:W-:-:S07]  /*08c0*/  IMAD R21, R21, UR12, RZ ;  /* 0x0000000c15157c24 */ /* 0x000fce000f8e02ff */
.L_x_55:
        /* <DEDUP_REMOVED lines=9> */
.L_x_54:
        /* <DEDUP_REMOVED lines=15> */
[----:B------:R-:W1:Y:S01]  /*0a50*/  LDCU UR24, c[0x0][0x398] ;  /* 0x00007300ff1877ac */ /* 0x000e620008000800 */
[----:B------:R-:W-:Y:S02]  /*0a60*/  IMAD.SHL.U32 R0, R2, 0x20, RZ ;  /* 0x0000002002007824 */ /* 0x000fe400078e00ff */
[----:B------:R-:W-:Y:S01]  /*0a70*/  IMAD R5, R24, UR16, R5 ;  /* 0x0000001018057c24 */ /* 0x000fe2000f8e0205 */
[----:B------:R-:W-:Y:S01]  /*0a80*/  UMOV UR11, UR13 ;  /* 0x0000000d000b7c82 */ /* 0x000fe20008000000 */
[----:B------:R-:W-:Y:S01]  /*0a90*/  IMAD R0, R23, UR15, R0 ;  /* 0x0000000f17007c24 */ /* 0x000fe2000f8e0200 */
[----:B------:R-:W2:Y:S01]  /*0aa0*/  LDC.64 R32, c[0x0][0x388] ;  /* 0x0000e200ff207b82 */ /* 0x000ea20000000a00 */
[----:B------:R-:W-:Y:S02]  /*0ab0*/  IMAD R20, R5, UR12, RZ ;  /* 0x0000000c05147c24 */ /* 0x000fe4000f8e02ff */
[----:B------:R-:W-:-:S07]  /*0ac0*/  IMAD R19, R0, UR12, RZ ;  /* 0x0000000c00137c24 */ /* 0x000fce000f8e02ff */
.L_x_53:
[----:B------:R-:W3:Y:S01]  /*0ad0*/  S2R R5, SR_LANEID ;  /* 0x0000000000057919 */ /* 0x000ee20000000000 */
[----:B-1----:R-:W-:Y:S01]  /*0ae0*/  USHF.R.U32.HI UR7, URZ, 0x5, UR24 ;  /* 0x00000005ff077899 */ /* 0x002fe20008011618 */
[----:B------:R-:W-:Y:S02]  /*0af0*/  IMAD.MOV.U32 R9, RZ, RZ, RZ ;  /* 0x000000ffff097224 */ /* 0x000fe400078e00ff */
        /* <DEDUP_REMOVED lines=14> */
[----:B0----5:R-:W-:Y:S05]  /*0be0*/  CALL.REL.NOINC `($__internal_7_$__cuda_sm_10x_mma_bit_internal_xor_m8n8k128) ;  /* 0x0000000800e47944 */ /* 0x021fea0003c00000 */
        /* <DEDUP_REMOVED lines=12> */
[----:B------:R-:W-:-:S07]  /*0cb0*/  MOV R0, 0xcd0 ;  /* 0x00000cd000007802 */ /* 0x000fce0000000f00 */
        /* <DEDUP_REMOVED lines=17> */
[----:B------:R-:W-:Y:S02]  /*0dd0*/  MOV R9, RZ ;  /* 0x000000ff00097202 */ /* 0x000fe40000000f00 */
        /* <DEDUP_REMOVED lines=11> */
[----:B------:R-:W-:Y:S02]  /*0e90*/  VIADD R20, R20, 0x10 ;  /* 0x0000001014147836 */ /* 0x000fe40000000000 */
[----:B------:R-:W-:Y:S01]  /*0ea0*/  VIADD R19, R19, 0x10 ;  /* 0x0000001013137836 */ /* 0x000fe20000000000 */
[----:B------:R-:W-:Y:S06]  /*0eb0*/  BRA.U UP1, `(.L_x_53) ;  /* 0xfffffffd01047547 */ /* 0x000fec000b83ffff */
[----:B------:R-:W-:-:S07]  /*0ec0*/  IMAD.U32 R0, RZ, RZ, UR22 ;  /* 0x00000016ff007e24 */ /* 0x000fce000f8e00ff */
.L_x_52:
[----:B------:R-:W-:-:S09]  /*0ed0*/  UISETP.NE.AND UP1, UPT, UR21, URZ, UPT ;  /* 0x000000ff1500728c */ /* 0x000fd2000bf25270 */
[----:B------:R-:W-:Y:S05]  /*0ee0*/  BRA.U !UP1, `(.L_x_51) ;  /* 0x0000000109f07547 */ /* 0x000fea000b800000 */
[----:B------:R-:W0:Y:S01]  /*0ef0*/  S2R R6, SR_LANEID ;  /* 0x0000000000067919 */ /* 0x000e220000000000 */
[----:B------:R-:W1:Y:S01]  /*0f00*/  LDCU UR7, c[0x0][0x398] ;  /* 0x00007300ff0777ac */ /* 0x000e620008000800 */
[----:B------:R-:W2:Y:S01]  /*0f10*/  LDC.64 R30, c[0x0][0x380] ;  /* 0x0000e000ff1e7b82 */ /* 0x000ea20000000a00 */
[--C-:B------:R-:W-:Y:S02]  /*0f20*/  IMAD R5, R21, UR15, R0.reuse ;  /* 0x0000000f15057c24 */ /* 0x100fe4000f8e0200 */
[----:B------:R-:W-:Y:S01]  /*0f30*/  IMAD R0, R22, UR16, R0 ;  /* 0x0000001016007c24 */ /* 0x000fe2000f8e0200 */
[----:B------:R-:W-:Y:S01]  /*0f40*/  USHF.L.U32 UR8, UR12, 0x5, URZ ;  /* 0x000000050c087899 */ /* 0x000fe200080006ff */
[----:B------:R-:W-:Y:S02]  /*0f50*/  IMAD.SHL.U32 R5, R5, 0x4, RZ ;  /* 0x0000000405057824 */ /* 0x000fe400078e00ff */
[----:B------:R-:W-:Y:S01]  /*0f60*/  IMAD.SHL.U32 R0, R0, 0x4, RZ ;  /* 0x0000000400007824 */ /* 0x000fe200078e00ff */
[----:B------:R-:W3:Y:S01]  /*0f70*/  LDC.64 R28, c[0x0][0x388] ;  /* 0x0000e200ff1c7b82 */ /* 0x000ee20000000a00 */
[----:B------:R-:W-:-:S02]  /*0f80*/  IMAD.MOV.U32 R9, RZ, RZ, RZ ;  /* 0x000000ffff097224 */ /* 0x000fc400078e00ff */
[----:B------:R-:W-:Y:S02]  /*0f90*/  IMAD R5, R2, UR8, R5 ;  /* 0x0000000802057c24 */ /* 0x000fe4000f8e0205 */
[----:B------:R-:W-:Y:S01]  /*0fa0*/  IMAD R11, R3, UR8, R0 ;  /* 0x00000008030b7c24 */ /* 0x000fe2000f8e0200 */
        /* <DEDUP_REMOVED lines=14> */
[----:B0----5:R-:W-:Y:S05]  /*1090*/  CALL.REL.NOINC `($__internal_7_$__cuda_sm_10x_mma_bit_internal_xor_m8n8k128) ;  /* 0x0000000400b87944 */ /* 0x021fea0003c00000 */
[----:B------:R-:W-:Y:S05]  /*10a0*/  BRA.U !UP1, `(.L_x_51) ;  /* 0x0000000109807547 */ /* 0x000fea000b800000 */
        /* <DEDUP_REMOVED lines=32> */
.L_x_51:
[----:B------:R-:W0:Y:S01]  /*12b0*/  LDCU UR7, c[0x0][0x3a8] ;  /* 0x00007500ff0777ac */ /* 0x000e220008000800 */
[----:B------:R-:W-:-:S04]  /*12c0*/  UIADD3 UR6, UPT, UPT, UR6, 0x1, URZ ;  /* 0x0000000106067890 */ /* 0x000fc8000fffe0ff */
[----:B0-----:R-:W-:-:S09]  /*12d0*/  UISETP.NE.AND UP1, UPT, UR6, UR7, UPT ;  /* 0x000000070600728c */ /* 0x001fd2000bf25270 */
[----:B------:R-:W-:Y:S05]  /*12e0*/  BRA.U UP1, `(.L_x_54) ;  /* 0xfffffff5019c7547 */ /* 0x000fea000b83ffff */
[----:B------:R-:W-:Y:S05]  /*12f0*/  BRA.U UP2, `(.L_x_55) ;  /* 0xfffffff502747547 */ /* 0x000fea000b83ffff */
[----:B------:R-:W-:Y:S01]  /*1300*/  IMAD.SHL.U32 R13, R7, 0x2, RZ ;  /* 0x00000002070d7824 */ /* 0x000fe200078e00ff */
[----:B------:R-:W-:-:S07]  /*1310*/  SHF.L.U32 R11, R4, 0x1, RZ ;  /* 0x00000001040b7819 */ /* 0x000fce00000006ff */
.L_x_45:
[----:B------:R-:W0:Y:S01]  /*1320*/  S2R R6, SR_LANEID ;  /* 0x0000000000067919 */ /* 0x000e220000000000 */
[----:B------:R-:W1:Y:S01]  /*1330*/  LDCU UR5, c[0x0][0x3bc] ;  /* 0x00007780ff0577ac */ /* 0x000e620008000800 */
[----:B------:R-:W2:Y:S01]  /*1340*/  LDC R7, c[0x0][0x3b0] ;  /* 0x0000ec00ff077b82 */ /* 0x000ea20000000800 */
[----:B------:R-:W-:Y:S01]  /*1350*/  IMAD.SHL.U32 R2, R2, 0x8, RZ ;  /* 0x0000000802027824 */ /* 0x000fe200078e00ff */
[----:B------:R-:W3:Y:S01]  /*1360*/  LDCU.64 UR6, c[0x0][0x3a8] ;  /* 0x00007500ff0677ac */ /* 0x000ee20008000a00 */
[----:B------:R-:W-:-:S05]  /*1370*/  IMAD.SHL.U32 R0, R3, 0x8, RZ ;  /* 0x0000000803007824 */ /* 0x000fca00078e00ff */
[----:B------:R-:W4:Y:S08]  /*1380*/  LDC.64 R4, c[0x0][0x398] ;  /* 0x0000e600ff047b82 */ /* 0x000f300000000a00 */
[----:B------:R-:W5:Y:S01]  /*1390*/  LDC.64 R8, c[0x0][0x390] ;  /* 0x0000e400ff087b82 */ /* 0x000f620000000a00 */
[----:B-1----:R-:W-:-:S06]  /*13a0*/  UIMAD UR5, UR20, UR5, UR17 ;  /* 0x00000005140572a4 */ /* 0x002fcc000f8e0211 */
[----:B--2---:R-:W-:Y:S01]  /*13b0*/  IMAD R2, R7, UR5, R2 ;  /* 0x0000000507027c24 */ /* 0x004fe2000f8e0202 */
[----:B---3--:R-:W-:Y:S01]  /*13c0*/  UIMAD UR5, UR7, UR6, -UR4 ;  /* 0x00000006070572a4 */ /* 0x008fe2000f8e0a04 */
[----:B------:R-:W-:Y:S01]  /*13d0*/  IMAD.MOV.U32 R7, RZ, RZ, RZ ;  /* 0x000000ffff077224 */ /* 0x000fe200078e00ff */
[----:B0-----:R-:W-:Y:S02]  /*13e0*/  SHF.R.U32.HI R10, RZ, 0x2, R6 ;  /* 0x00000002ff0a7819 */ /* 0x001fe40000011606 */
[----:B------:R-:W-:Y:S01]  /*13f0*/  LOP3.LUT R6, R6, 0x3, RZ, 0xc0, !PT ;  /* 0x0000000306067812 */ /* 0x000fe200078ec0ff */
[----:B----4-:R-:W-:Y:S01]  /*1400*/  IMAD R3, R2, R5, R0 ;  /* 0x0000000502037224 */ /* 0x010fe200078e0200 */
[----:B------:R-:W-:Y:S01]  /*1410*/  SHF.R.U32.HI R15, RZ, 0x1, R5 ;  /* 0x00000001ff0f7819 */ /* 0x000fe20000011605 */
[----:B------:R-:W-:-:S04]  /*1420*/  IMAD R11, R4, UR5, -R11 ;  /* 0x00000005040b7c24 */ /* 0x000fc8000f8e0a0b */
[----:B------:R-:W-:-:S04]  /*1430*/  IMAD.WIDE.U32 R6, R10, R15, R6 ;  /* 0x0000000f0a067225 */ /* 0x000fc800078e0006 */
[----:B-----5:R-:W-:-:S04]  /*1440*/  IMAD.WIDE R2, R3, 0x4, R8 ;  /* 0x0000000403027825 */ /* 0x020fc800078e0208 */
[----:B------:R-:W-:Y:S01]  /*1450*/  IMAD R10, R4, UR5, -R13 ;  /* 0x00000005040a7c24 */ /* 0x000fe2000f8e0a0d */
[----:B------:R-:W-:-:S04]  /*1460*/  LEA R2, P0, R6, R2, 0x3 ;  /* 0x0000000206027211 */ /* 0x000fc800078018ff */
[----:B------:R-:W-:-:S05]  /*1470*/  LEA.HI.X R3, R6, R3, R7, 0x3, P0 ;  /* 0x0000000306037211 */ /* 0x000fca00000f1c07 */
[----:B------:R-:W-:Y:S01]  /*1480*/  STG.E.64 desc[UR18][R2.64], R10 ;  /* 0x0000000a02007986 */ /* 0x000fe2000c101b12 */
[----:B------:R-:W-:Y:S05]  /*1490*/  EXIT ;  /* 0x000000000000794d */ /* 0x000fea0003800000 */
        .weak           $__internal_6_$__cuda_sm_10x_mma_bit_internal_and_m8n8k128
        .type           $__internal_6_$__cuda_sm_10x_mma_bit_internal_and_m8n8k128,@function
        .size           $__internal_6_$__cuda_sm_10x_mma_bit_internal_and_m8n8k128,($__internal_7_$__cuda_sm_10x_mma_bit_internal_xor_m8n8k128 - $__internal_6_$__cuda_sm_10x_mma_bit_internal_and_m8n8k128)
$__internal_6_$__cuda_sm_10x_mma_bit_internal_and_m8n8k128:
        /* <DEDUP_REMOVED lines=21> */
[----:B-1----:R-:W-:Y:S01]  /*15f0*/  IMAD.MOV.U32 R12, RZ, RZ, R14 ;  /* 0x000000ffff0c7224 */ /* 0x002fe200078e000e */
[----:B------:R-:W-:Y:S01]  /*1600*/  MOV R14, R15 ;  /* 0x0000000f000e7202 */ /* 0x000fe20000000f00 */
        /* <DEDUP_REMOVED lines=19> */
[----:B------:R-:W-:-:S01]  /*1740*/  NOP ;  /* 0x0000000000007918 */ /* 0x000fc20000000000 */
[----:B------:R-:W-:Y:S01]  /*1750*/  MOV R11, 0x0 ;  /* 0x00000000000b7802 */ /* 0x000fe20000000f00 */
[----:B------:R-:W-:-:S04]  /*1760*/  IMAD.MOV.U32 R10, RZ, RZ, R5 ;  /* 0x000000ffff0a7224 */ /* 0x000fc800078e0005 */
[----:B------:R-:W-:Y:S05]  /*1770*/  RET.REL.NODEC R10 `(_Z18BTC_Conv2d_balancePKjS0_Piiiiiiiiiiiiii) ;  /* 0xffffffe80a207950 */ /* 0x000fea0003c3ffff */
        .weak           $__internal_7_$__cuda_sm_10x_mma_bit_internal_xor_m8n8k128
        .type           $__internal_7_$__cuda_sm_10x_mma_bit_internal_xor_m8n8k128,@function
        .size           $__internal_7_$__cuda_sm_10x_mma_bit_internal_xor_m8n8k128,(.L_x_64 - $__internal_7_$__cuda_sm_10x_mma_bit_internal_xor_m8n8k128)
$__internal_7_$__cuda_sm_10x_mma_bit_internal_xor_m8n8k128:
[----:B------:R-:W-:Y:S01]  /*1780*/  UMOV UR7, URZ ;  /* 0x000000ff00077c82 */ /* 0x000fe20008000000 */
[----:B------:R-:W-:Y:S01]  /*1790*/  UMOV UR8, URZ ;  /* 0x000000ff00087c82 */ /* 0x000fe20008000000 */
[----:B------:R-:W-:Y:S01]  /*17a0*/  LOP3.LUT R6, RZ, R26, RZ, 0x33, !PT ;  /* 0x0000001aff067212 */ /* 0x000fe200078e33ff */
[----:B------:R-:W-:Y:S01]  /*17b0*/  IMAD.U32 R12, RZ, RZ, UR7 ;  /* 0x00000007ff0c7e24 */ /* 0x000fe2000f8e00ff */
[----:B------:R-:W-:Y:S01]  /*17c0*/  LOP3.LUT R25, RZ, R16, RZ, 0x33, !PT ;  /* 0x00000010ff197212 */ /* 0x000fe200078e33ff */
[----:B------:R-:W-:Y:S01]  /*17d0*/  IMAD.U32 R13, RZ, RZ, UR8 ;  /* 0x00000008ff0d7e24 */ /* 0x000fe2000f8e00ff */
[----:B------:R-:W-:-:S07]  /*17e0*/  MOV R5, 0x1800 ;  /* 0x0000180000057802 */ /* 0x000fce0000000f00 */
[----:B------:R-:W-:Y:S05]  /*17f0*/  CALL.REL.NOINC `($__internal_6_$__cuda_sm_10x_mma_bit_internal_and_m8n8k128) ;  /* 0xfffffffc00287944 */ /* 0x000fea0003c3ffff */
[----:B------:R-:W-:Y:S01]  /*1800*/  IMAD.MOV.U32 R18, RZ, RZ, R8 ;  /* 0x000000ffff127224 */ /* 0x000fe200078e0008 */
[----:B------:R-:W-:Y:S01]  /*1810*/  CS2R R12, SRZ ;  /* 0x00000000000c7805 */ /* 0x000fe2000001ff00 */
[----:B------:R-:W-:Y:S01]  /*1820*/  IMAD.MOV.U32 R17, RZ, RZ, R9 ;  /* 0x000000ffff117224 */ /* 0x000fe200078e0009 */
[----:B------:R-:W-:Y:S01]  /*1830*/  MOV R5, 0x1870 ;  /* 0x0000187000057802 */ /* 0x000fe20000000f00 */
[----:B------:R-:W-:Y:S02]  /*1840*/  IMAD.MOV.U32 R26, RZ, RZ, R6 ;  /* 0x000000ffff1a7224 */ /* 0x000fe400078e0006 */
[----:B------:R-:W-:-:S07]  /*1850*/  IMAD.MOV.U32 R25, RZ, RZ, R16 ;  /* 0x000000ffff197224 */ /* 0x000fce00078e0010 */
[----:B------:R-:W-:Y:S05]  /*1860*/  CALL.REL.NOINC `($__internal_6_$__cuda_sm_10x_mma_bit_internal_and_m8n8k128) ;  /* 0xfffffffc000c7944 */ /* 0x000fea0003c3ffff */
[----:B------:R-:W-:Y:S01]  /*1870*/  IADD3 R7, PT, PT, R7, R18, R8 ;  /* 0x0000001207077210 */ /* 0x000fe20007ffe008 */
[----:B------:R-:W-:Y:S01]  /*1880*/  IMAD.MOV.U32 R8, RZ, RZ, R0 ;  /* 0x000000ffff087224 */ /* 0x000fe200078e0000 */
[----:B------:R-:W-:Y:S01]  /*1890*/  IADD3 R4, PT, PT, R4, R17, R9 ;  /* 0x0000001104047210 */ /* 0x000fe20007ffe009 */
[----:B------:R-:W-:-:S04]  /*18a0*/  IMAD.MOV.U32 R9, RZ, RZ, 0x0 ;  /* 0x00000000ff097424 */ /* 0x000fc800078e00ff */
[----:B------:R-:W-:Y:S05]  /*18b0*/  RET.REL.NODEC R8 `(_Z18BTC_Conv2d_balancePKjS0_Piiiiiiiiiiiiii) ;  /* 0xffffffe408d07950 */ /* 0x000fea0003c3ffff */
.L_x_56:
        /* <DEDUP_REMOVED lines=12> */
.L_x_64:


//--------------------- .nv.shared._Z26BTC_Conv2d_balance_128_binPKjS0_Piiiiiiiiiiiiii --------------------------
	.section	.nv.shared._Z26BTC_Conv2d_balance_128_binPKjS0_Piiiiiiiiiiiiii,"aw",@nobits
	.sectionflags	@""
	.align	4
.nv.shared._Z26BTC_Conv2d_balance_128_binPKjS0_Piiiiiiiiiiiiii:
	.zero		1280


//--------------------- .nv.shared.reserved.0     --------------------------
	.section	.nv.shared.reserved.0,"aw",@nobits
	.weak		__nv_reservedSMEM_offset_0_alias
	.size		__nv_reservedSMEM_offset_0_alias, 0, 64
	.other		__nv_reservedSMEM_offset_0_alias,@"STO_CUDA_RESERVED_SHARED STV_DEFAULT"
__nv_reservedSMEM_offset_0_alias:
	.zero		0
	.zero		64


//--------------------- .nv.shared._Z22BTC_Conv2d_balance_binPKjS0_Piiiiiiiiiiiiii --------------------------
	.section	.nv.shared._Z22BTC_Conv2d_balance_binPKjS0_Piiiiiiiiiiiiii,"aw",@nobits
	.sectionflags	@""
	.align	4
.nv.shared._Z22BTC_Conv2d_balance_binPKjS0_Piiiiiiiiiiiiii:
	.zero		1280


//--------------------- .nv.constant0._Z26BTC_Conv2d_balance_128_binPKjS0_Piiiiiiiiiiiiii --------------------------
	.section	.nv.constant0._Z26BTC_Conv2d_balance_128_binPKjS0_Piiiiiiiiiiiiii,"a",@progbits
	.sectionflags	@""
	.align	4
.nv.constant0._Z26BTC_Conv2d_balance_128_binPKjS0_Piiiiiiiiiiiiii:
	.zero		972


//--------------------- .nv.constant0._Z22BTC_Conv2d_balance_128PKjS0_Piiiiiiiiiiiiii --------------------------
	.section	.nv.constant0._Z22BTC_Conv2d_balance_128PKjS0_Piiiiiiiiiiiiii,"a",@progbits
	.sectionflags	@""
	.align	4
.nv.constant0._Z22BTC_Conv2d_balance_128PKjS0_Piiiiiiiiiiiiii:
	.zero		972


//--------------------- .nv.constant0._Z16BTC_trans_outputPKiPiiiii --------------------------
	.section	.nv.constant0._Z16BTC_trans_outputPKiPiiiii,"a",@progbits
	.sectionflags	@""
	.align	4
.nv.constant0._Z16BTC_trans_outputPKiPiiiii:
	.zero		928


//--------------------- .nv.constant0._Z22BTC_Conv2d_balance_binPKjS0_Piiiiiiiiiiiiii --------------------------
	.section	.nv.constant0._Z22BTC_Conv2d_balance_binPKjS0_Piiiiiiiiiiiiii,"a",@progbits
	.sectionflags	@""
	.align	4
.nv.constant0._Z22BTC_Conv2d_balance_binPKjS0_Piiiiiiiiiiiiii:
	.zero		972


//--------------------- .nv.constant0._Z18BTC_Conv2d_balancePKjS0_Piiiiiiiiiiiiii --------------------------
	.section	.nv.constant0._Z18BTC_Conv2d_balancePKjS0_Piiiiiiiiiiiiii,"a",@progbits
	.sectionflags	@""
	.align	4
.nv.constant0._Z18BTC_Conv2d_balancePKjS0_Piiiiiiiiiiiiii:
	.zero		972


//--------------------- SYMBOLS --------------------------

	.type		.nv.reservedSmem.offset0,@object
	.size		.nv.reservedSmem.offset0,0x4
	.type		.nv.reservedSmem.cap,@object
	.size		.nv.reservedSmem.cap,0x4
